// auto-generated by cutlass_sweep.gemm — config: {"arch": "sm_100", "cluster_m": 1, "cluster_n": 1, "dtype": "int8", "stages": 3, "tile_k": 32, "tile_m": 64, "tile_n": 128}
#include "cutlass/cutlass.h"
#include "cutlass/gemm/collective/collective_builder.hpp"
#include "cutlass/gemm/device/gemm_universal_adapter.h"
#include "cutlass/gemm/kernel/gemm_universal.hpp"
#include "cutlass/epilogue/collective/collective_builder.hpp"

using ElemA = int8_t;
using ElemB = int8_t;
using ElemCD = int8_t;
using Acc  = int32_t;
using TileShape    = cute::Shape<cute::_64, cute::_128, cute::_32>;
using ClusterShape = cute::Shape<cute::_1, cute::_1, cute::_1>;

using CollectiveEpilogue = typename cutlass::epilogue::collective::CollectiveBuilder<
    cutlass::arch::Sm100, cutlass::arch::OpClassTensorOp,
    TileShape, ClusterShape,
    cutlass::epilogue::collective::EpilogueTileAuto,
    Acc, Acc,
    ElemCD, cutlass::layout::RowMajor, 128 / cutlass::sizeof_bits<ElemCD>::value,
    ElemCD, cutlass::layout::RowMajor, 128 / cutlass::sizeof_bits<ElemCD>::value,
    cutlass::epilogue::collective::EpilogueScheduleAuto
  >::CollectiveOp;

using CollectiveMainloop = typename cutlass::gemm::collective::CollectiveBuilder<
    cutlass::arch::Sm100, cutlass::arch::OpClassTensorOp,
    ElemA, cutlass::layout::RowMajor, 128 / cutlass::sizeof_bits<ElemA>::value,
    ElemB, cutlass::layout::ColumnMajor, 128 / cutlass::sizeof_bits<ElemB>::value,
    Acc,
    TileShape, ClusterShape,
    cutlass::gemm::collective::StageCount<3>,
    cutlass::gemm::collective::KernelScheduleAuto
  >::CollectiveOp;

using GemmKernel = cutlass::gemm::kernel::GemmUniversal<
    cute::Shape<int,int,int,int>,
    CollectiveMainloop,
    CollectiveEpilogue
>;
using Gemm = cutlass::gemm::device::GemmUniversalAdapter<GemmKernel>;

// Force the device kernel symbol into the cubin without needing a host main.
auto* _anchor = &cutlass::device_kernel<GemmKernel>;


// ===== COMPILED SASS (sm_100a) =====

	.target	sm_100a

	.elftype	@"ET_EXEC"


//--------------------- .note.nv.tkinfo           --------------------------
	.section	.note.nv.tkinfo,"",@"SHT_NOTE"
	.sectionflags	@"SHF_NOTE_NV_TKINFO"
	.tkinfo
        /*0018*/ 	.word	0x00000002
        /*0030*/ 	.string	""
        /*0030*/ 	.string	"ptxas"
        /*0030*/ 	.string	"Cuda compilation tools, release 13.0, V13.0.88"
        /*0030*/ 	.string	"Build cuda_13.0.r13.0/compiler.36424714_0"
        /*0030*/ 	.string	"-arch sm_100a -m 64 "



//--------------------- .note.nv.cuinfo           --------------------------
	.section	.note.nv.cuinfo,"",@"SHT_NOTE"
	.sectionflags	@"SHF_NOTE_NV_CUINFO"
        /*0018*/ 	.short	0x0002
        /*001a*/ 	.short	0x0064
        /*001c*/ 	.short	0x0082
	.zero		2


//--------------------- .nv.info                  --------------------------
	.section	.nv.info,"",@"SHT_CUDA_INFO"
	.align	4


	//----- nvinfo : EIATTR_REGCOUNT
	.align		4
        /*0000*/ 	.byte	0x04, 0x2f
        /*0002*/ 	.short	(.L_19 - .L_18)
	.align		4
.L_18:
        /*0004*/ 	.word	index@(_ZN7cutlass13device_kernelINS_4gemm6kernel13GemmUniversalIN4cute5tupleIJiiiiEEENS1_10collective13CollectiveMmaINS1_35MainloopSm100TmaUmmaWarpSpecializedILi3ELi2ELi4ENS5_IJNS4_1CILi1EEESB_SB_EEEEENS5_IJNSA_ILi64EEENSA_ILi128EEENSA_ILi32EEEEEEaNS5_IJlSB_lEEEaSI_NS4_8TiledMMAINS4_8MMA_AtomIJNS4_15SM100_MMA_S8_SSIaaiLi64ELi128ELNS4_4UMMA5MajorE0ELSN_0ELNSM_8SaturateE0EEEEEENS4_6LayoutISC_NS5_IJNSA_ILi0EEESS_SS_EEEEENS5_IJNS4_10UnderscoreESV_SV_EEEEENS4_13SM90_TMA_LOADENS4_14ComposedLayoutINS4_7SwizzleILi1ELi4ELi3EEENS4_18smem_ptr_flag_bitsILi8EEENSR_INS5_IJNSA_ILi8EEESG_EEENS5_IJSG_SB_EEEEEEEvNS4_8identityESY_S18_vS19_EENS_8epilogue10collective18CollectiveEpilogueINS1B_23Sm100TmaWarpSpecializedILi2ELi2ELi32ELb0ELb0EEEJSH_NS5_IJNSR_ISE_SB_EES1G_EEEaSI_aSI_NS1B_6fusion15FusionCallbacksIS1F_NS1I_17LinearCombinationIaiaiLNS_15FloatRoundStyleE2EEESH_S1H_JEEENS4_5SM1004TMEM4LOAD26SM100_TMEM_LOAD_16dp32b32xESY_NSZ_INS10_ILi2ELi4ELi3EEES13_NSR_INS5_IJS14_SE_EEENS5_IJSE_SB_EEEEEEENS4_39AutoVectorizingCopyWithAssumedAlignmentILi128EEENS4_14SM90_TMA_STOREES1W_S1Y_S1Y_EEEvvEEEEvNT_6ParamsE)
        /*0008*/ 	.word	0x0000007a


	//----- nvinfo : EIATTR_FRAME_SIZE
	.align		4
.L_19:
        /*000c*/ 	.byte	0x04, 0x11
        /*000e*/ 	.short	(.L_21 - .L_20)
	.align		4
.L_20:
        /*0010*/ 	.word	index@($__internal_2_$__cuda_sm10x_tcgen05_guardrail_trap_unallocated_columns_being_dealloced)
        /*0014*/ 	.word	0x00000000


	//----- nvinfo : EIATTR_FRAME_SIZE
	.align		4
.L_21:
        /*0018*/ 	.byte	0x04, 0x11
        /*001a*/ 	.short	(.L_23 - .L_22)
	.align		4
.L_22:
        /*001c*/ 	.word	index@($__internal_1_$__cuda_sm10x_tcgen05_guardrail_trap_phase_invalid_during_alloc)
        /*0020*/ 	.word	0x00000000


	//----- nvinfo : EIATTR_FRAME_SIZE
	.align		4
.L_23:
        /*0024*/ 	.byte	0x04, 0x11
        /*0026*/ 	.short	(.L_25 - .L_24)
	.align		4
.L_24:
        /*0028*/ 	.word	index@($__internal_0_$__cuda_sm10x_tcgen05_guardrail_trap_col_being_dealloced_not_returned_by_alloc)
        /*002c*/ 	.word	0x00000000


	//----- nvinfo : EIATTR_FRAME_SIZE
	.align		4
.L_25:
        /*0030*/ 	.byte	0x04, 0x11
        /*0032*/ 	.short	(.L_27 - .L_26)
	.align		4
.L_26:
        /*0034*/ 	.word	index@(_ZN7cutlass13device_kernelINS_4gemm6kernel13GemmUniversalIN4cute5tupleIJiiiiEEENS1_10collective13CollectiveMmaINS1_35MainloopSm100TmaUmmaWarpSpecializedILi3ELi2ELi4ENS5_IJNS4_1CILi1EEESB_SB_EEEEENS5_IJNSA_ILi64EEENSA_ILi128EEENSA_ILi32EEEEEEaNS5_IJlSB_lEEEaSI_NS4_8TiledMMAINS4_8MMA_AtomIJNS4_15SM100_MMA_S8_SSIaaiLi64ELi128ELNS4_4UMMA5MajorE0ELSN_0ELNSM_8SaturateE0EEEEEENS4_6LayoutISC_NS5_IJNSA_ILi0EEESS_SS_EEEEENS5_IJNS4_10UnderscoreESV_SV_EEEEENS4_13SM90_TMA_LOADENS4_14ComposedLayoutINS4_7SwizzleILi1ELi4ELi3EEENS4_18smem_ptr_flag_bitsILi8EEENSR_INS5_IJNSA_ILi8EEESG_EEENS5_IJSG_SB_EEEEEEEvNS4_8identityESY_S18_vS19_EENS_8epilogue10collective18CollectiveEpilogueINS1B_23Sm100TmaWarpSpecializedILi2ELi2ELi32ELb0ELb0EEEJSH_NS5_IJNSR_ISE_SB_EES1G_EEEaSI_aSI_NS1B_6fusion15FusionCallbacksIS1F_NS1I_17LinearCombinationIaiaiLNS_15FloatRoundStyleE2EEESH_S1H_JEEENS4_5SM1004TMEM4LOAD26SM100_TMEM_LOAD_16dp32b32xESY_NSZ_INS10_ILi2ELi4ELi3EEES13_NSR_INS5_IJS14_SE_EEENS5_IJSE_SB_EEEEEEENS4_39AutoVectorizingCopyWithAssumedAlignmentILi128EEENS4_14SM90_TMA_STOREES1W_S1Y_S1Y_EEEvvEEEEvNT_6ParamsE)
        /*0038*/ 	.word	0x00000000


	//----- nvinfo : EIATTR_MIN_STACK_SIZE
	.align		4
.L_27:
        /*003c*/ 	.byte	0x04, 0x12
        /*003e*/ 	.short	(.L_29 - .L_28)
	.align		4
.L_28:
        /*0040*/ 	.word	index@(_ZN7cutlass13device_kernelINS_4gemm6kernel13GemmUniversalIN4cute5tupleIJiiiiEEENS1_10collective13CollectiveMmaINS1_35MainloopSm100TmaUmmaWarpSpecializedILi3ELi2ELi4ENS5_IJNS4_1CILi1EEESB_SB_EEEEENS5_IJNSA_ILi64EEENSA_ILi128EEENSA_ILi32EEEEEEaNS5_IJlSB_lEEEaSI_NS4_8TiledMMAINS4_8MMA_AtomIJNS4_15SM100_MMA_S8_SSIaaiLi64ELi128ELNS4_4UMMA5MajorE0ELSN_0ELNSM_8SaturateE0EEEEEENS4_6LayoutISC_NS5_IJNSA_ILi0EEESS_SS_EEEEENS5_IJNS4_10UnderscoreESV_SV_EEEEENS4_13SM90_TMA_LOADENS4_14ComposedLayoutINS4_7SwizzleILi1ELi4ELi3EEENS4_18smem_ptr_flag_bitsILi8EEENSR_INS5_IJNSA_ILi8EEESG_EEENS5_IJSG_SB_EEEEEEEvNS4_8identityESY_S18_vS19_EENS_8epilogue10collective18CollectiveEpilogueINS1B_23Sm100TmaWarpSpecializedILi2ELi2ELi32ELb0ELb0EEEJSH_NS5_IJNSR_ISE_SB_EES1G_EEEaSI_aSI_NS1B_6fusion15FusionCallbacksIS1F_NS1I_17LinearCombinationIaiaiLNS_15FloatRoundStyleE2EEESH_S1H_JEEENS4_5SM1004TMEM4LOAD26SM100_TMEM_LOAD_16dp32b32xESY_NSZ_INS10_ILi2ELi4ELi3EEES13_NSR_INS5_IJS14_SE_EEENS5_IJSE_SB_EEEEEEENS4_39AutoVectorizingCopyWithAssumedAlignmentILi128EEENS4_14SM90_TMA_STOREES1W_S1Y_S1Y_EEEvvEEEEvNT_6ParamsE)
        /*0044*/ 	.word	0x00000000
.L_29:


//--------------------- .nv.compat                --------------------------
	.section	.nv.compat,"",@"SHT_CUDA_COMPAT_INFO"
	.align	4
        /*0000*/ 	.byte	0x02, 0x09, 0x01, 0x00, 0x02, 0x02, 0x03, 0x00, 0x02, 0x05, 0x06, 0x00, 0x03, 0x07, 0x01, 0x01
        /*0010*/ 	.byte	0x02, 0x03, 0x01, 0x00, 0x02, 0x06, 0x01, 0x00, 0x04, 0x0b, 0x08, 0x00, 0x01, 0x00, 0x00, 0x00
        /*0020*/ 	.byte	0x00, 0x00, 0x00, 0x00


//--------------------- .nv.info._ZN7cutlass13device_kernelINS_4gemm6kernel13GemmUniversalIN4cute5tupleIJiiiiEEENS1_10collective13CollectiveMmaINS1_35MainloopSm100TmaUmmaWarpSpecializedILi3ELi2ELi4ENS5_IJNS4_1CILi1EEESB_SB_EEEEENS5_IJNSA_ILi64EEENSA_ILi128EEENSA_ILi32EEEEEEaNS5_IJlSB_lEEEaSI_NS4_8TiledMMAINS4_8MMA_AtomIJNS4_15SM100_MMA_S8_SSIaaiLi64ELi128ELNS4_4UMMA5MajorE0ELSN_0ELNSM_8SaturateE0EEEEEENS4_6LayoutISC_NS5_IJNSA_ILi0EEESS_SS_EEEEENS5_IJNS4_10UnderscoreESV_SV_EEEEENS4_13SM90_TMA_LOADENS4_14ComposedLayoutINS4_7SwizzleILi1ELi4ELi3EEENS4_18smem_ptr_flag_bitsILi8EEENSR_INS5_IJNSA_ILi8EEESG_EEENS5_IJSG_SB_EEEEEEEvNS4_8identityESY_S18_vS19_EENS_8epilogue10collective18CollectiveEpilogueINS1B_23Sm100TmaWarpSpecializedILi2ELi2ELi32ELb0ELb0EEEJSH_NS5_IJNSR_ISE_SB_EES1G_EEEaSI_aSI_NS1B_6fusion15FusionCallbacksIS1F_NS1I_17LinearCombinationIaiaiLNS_15FloatRoundStyleE2EEESH_S1H_JEEENS4_5SM1004TMEM4LOAD26SM100_TMEM_LOAD_16dp32b32xESY_NSZ_INS10_ILi2ELi4ELi3EEES13_NSR_INS5_IJS14_SE_EEENS5_IJSE_SB_EEEEEEENS4_39AutoVectorizingCopyWithAssumedAlignmentILi128EEENS4_14SM90_TMA_STOREES1W_S1Y_S1Y_EEEvvEEEEvNT_6ParamsE --------------------------
	.section	.nv.info._ZN7cutlass13device_kernelINS_4gemm6kernel13GemmUniversalIN4cute5tupleIJiiiiEEENS1_10collective13CollectiveMmaINS1_35MainloopSm100TmaUmmaWarpSpecializedILi3ELi2ELi4ENS5_IJNS4_1CILi1EEESB_SB_EEEEENS5_IJNSA_ILi64EEENSA_ILi128EEENSA_ILi32EEEEEEaNS5_IJlSB_lEEEaSI_NS4_8TiledMMAINS4_8MMA_AtomIJNS4_15SM100_MMA_S8_SSIaaiLi64ELi128ELNS4_4UMMA5MajorE0ELSN_0ELNSM_8SaturateE0EEEEEENS4_6LayoutISC_NS5_IJNSA_ILi0EEESS_SS_EEEEENS5_IJNS4_10UnderscoreESV_SV_EEEEENS4_13SM90_TMA_LOADENS4_14ComposedLayoutINS4_7SwizzleILi1ELi4ELi3EEENS4_18smem_ptr_flag_bitsILi8EEENSR_INS5_IJNSA_ILi8EEESG_EEENS5_IJSG_SB_EEEEEEEvNS4_8identityESY_S18_vS19_EENS_8epilogue10collective18CollectiveEpilogueINS1B_23Sm100TmaWarpSpecializedILi2ELi2ELi32ELb0ELb0EEEJSH_NS5_IJNSR_ISE_SB_EES1G_EEEaSI_aSI_NS1B_6fusion15FusionCallbacksIS1F_NS1I_17LinearCombinationIaiaiLNS_15FloatRoundStyleE2EEESH_S1H_JEEENS4_5SM1004TMEM4LOAD26SM100_TMEM_LOAD_16dp32b32xESY_NSZ_INS10_ILi2ELi4ELi3EEES13_NSR_INS5_IJS14_SE_EEENS5_IJSE_SB_EEEEEEENS4_39AutoVectorizingCopyWithAssumedAlignmentILi128EEENS4_14SM90_TMA_STOREES1W_S1Y_S1Y_EEEvvEEEEvNT_6ParamsE,"",@"SHT_CUDA_INFO"
	.sectionflags	@""
	.align	4


	//----- nvinfo : EIATTR_CUDA_API_VERSION
	.align		4
        /*0000*/ 	.byte	0x04, 0x37
        /*0002*/ 	.short	(.L_31 - .L_30)
.L_30:
        /*0004*/ 	.word	0x00000082


	//----- nvinfo : EIATTR_KPARAM_INFO
	.align		4
.L_31:
        /*0008*/ 	.byte	0x04, 0x17
        /*000a*/ 	.short	(.L_33 - .L_32)
.L_32:
        /*000c*/ 	.word	0x00000000
        /*0010*/ 	.short	0x0000
        /*0012*/ 	.short	0x0000
        /*0014*/ 	.byte	0x00, 0xf0, 0x01, 0x20


	//----- nvinfo : EIATTR_AT_ENTRY_FRAGMENTS
	.align		4
.L_33:
        /*0018*/ 	.byte	0x04, 0x4f
        /*001a*/ 	.short	(.L_35 - .L_34)


	//   ....[0]....
.L_34:
        /*001c*/ 	.word	0x00000006


	//----- nvinfo : EIATTR_RESERVED_SMEM_USED
	.align		4
.L_35:
        /*0020*/ 	.byte	0x01, 0x41
	.zero		2


	//----- nvinfo : EIATTR_SPARSE_MMA_MASK
	.align		4
        /*0024*/ 	.byte	0x03, 0x50
        /*0026*/ 	.short	0x0000


	//----- nvinfo : EIATTR_TCGEN05_1CTA_USED
	.align		4
        /*0028*/ 	.byte	0x01, 0x51
	.zero		2


	//----- nvinfo : EIATTR_MAXREG_COUNT
	.align		4
        /*002c*/ 	.byte	0x03, 0x1b
        /*002e*/ 	.short	0x00ff


	//----- nvinfo : EIATTR_NUM_BARRIERS
	.align		4
        /*0030*/ 	.byte	0x02, 0x4c
        /*0032*/ 	.byte	0x07
	.zero		1


	//----- nvinfo : EIATTR_EXTERNS
	.align		4
        /*0034*/ 	.byte	0x04, 0x0f
        /*0036*/ 	.short	(.L_37 - .L_36)


	//   ....[0]....
	.align		4
.L_36:
        /*0038*/ 	.word	index@(__assertfail)


	//----- nvinfo : EIATTR_MERCURY_ISA_VERSION
	.align		4
.L_37:
        /*003c*/ 	.byte	0x03, 0x5f
        /*003e*/ 	.short	0x0101


	//----- nvinfo : EIATTR_INT_WARP_WIDE_INSTR_OFFSETS
	.align		4
        /*0040*/ 	.byte	0x04, 0x31
        /*0042*/ 	.short	(.L_39 - .L_38)


	//   ....[0]....
.L_38:
        /*0044*/ 	.word	0x00001d80


	//   ....[1]....
        /*0048*/ 	.word	0x00003650


	//   ....[2]....
        /*004c*/ 	.word	0x00003670


	//   ....[3]....
        /*0050*/ 	.word	0x000036a0


	//   ....[4]....
        /*0054*/ 	.word	0x00003fd0


	//   ....[5]....
        /*0058*/ 	.word	0x00004040


	//   ....[6]....
        /*005c*/ 	.word	0x00004220


	//   ....[7]....
        /*0060*/ 	.word	0x00004380


	//----- nvinfo : EIATTR_COOP_GROUP_MASK_REGIDS
	.align		4
.L_39:
        /*0064*/ 	.byte	0x04, 0x29
        /*0066*/ 	.short	(.L_41 - .L_40)


	//   ....[0]....
.L_40:
        /*0068*/ 	.word	0xffffffff


	//   ....[1]....
        /*006c*/ 	.word	0xffffffff


	//   ....[2]....
        /*0070*/ 	.word	0xffffffff


	//   ....[3]....
        /*0074*/ 	.word	0xffffffff


	//   ....[4]....
        /*0078*/ 	.word	0xffffffff


	//   ....[5]....
        /*007c*/ 	.word	0xffffffff


	//   ....[6]....
        /*0080*/ 	.word	0xffffffff


	//   ....[7]....
        /*0084*/ 	.word	0xffffffff


	//   ....[8]....
        /*0088*/ 	.word	0xffffffff


	//   ....[9]....
        /*008c*/ 	.word	0xffffffff


	//   ....[10]....
        /*0090*/ 	.word	0xffffffff


	//   ....[11]....
        /*0094*/ 	.word	0xffffffff


	//   ....[12]....
        /*0098*/ 	.word	0xffffffff


	//----- nvinfo : EIATTR_COOP_GROUP_INSTR_OFFSETS
	.align		4
.L_41:
        /*009c*/ 	.byte	0x04, 0x28
        /*009e*/ 	.short	(.L_43 - .L_42)


	//   ....[0]....
.L_42:
        /*00a0*/ 	.word	0x00000090


	//   ....[1]....
        /*00a4*/ 	.word	0x000004d0


	//   ....[2]....
        /*00a8*/ 	.word	0x00000620


	//   ....[3]....
        /*00ac*/ 	.word	0x00000780


	//   ....[4]....
        /*00b0*/ 	.word	0x00000880


	//   ....[5]....
        /*00b4*/ 	.word	0x000009f0


	//   ....[6]....
        /*00b8*/ 	.word	0x00000b90


	//   ....[7]....
        /*00bc*/ 	.word	0x00001c60


	//   ....[8]....
        /*00c0*/ 	.word	0x000029b0


	//   ....[9]....
        /*00c4*/ 	.word	0x00002bc0


	//   ....[10]....
        /*00c8*/ 	.word	0x00002bf0


	//   ....[11]....
        /*00cc*/ 	.word	0x00003530


	//   ....[12]....
        /*00d0*/ 	.word	0x00003760


	//----- nvinfo : EIATTR_VRC_CTA_INIT_COUNT
	.align		4
.L_43:
        /*00d4*/ 	.byte	0x02, 0x4a
        /*00d6*/ 	.byte	0x80
	.zero		1


	//----- nvinfo : EIATTR_SYSCALL_OFFSETS
	.align		4
        /*00d8*/ 	.byte	0x04, 0x46
        /*00da*/ 	.short	(.L_45 - .L_44)


	//   ....[0]....
.L_44:
        /*00dc*/ 	.word	0x00004dd0


	//   ....[1]....
        /*00e0*/ 	.word	0x00004f10


	//   ....[2]....
        /*00e4*/ 	.word	0x00005710


	//   ....[3]....
        /*00e8*/ 	.word	0x000064b0


	//----- nvinfo : EIATTR_MBARRIER_INSTR_OFFSETS
	.align		4
.L_45:
        /*00ec*/ 	.byte	0x04, 0x39
        /*00ee*/ 	.short	(.L_47 - .L_46)


	//   ....[0]....
.L_46:
        /*00f0*/ 	.word	0x000005b0
        /*00f4*/ 	.word	0x000000ff
        /*00f8*/ 	.word	0x00000000
        /*00fc*/ 	.short	0x0100
        /*00fe*/ 	.byte	0x05
	.zero		1


	//   ....[1]....
        /*0100*/ 	.word	0x000005c0
        /*0104*/ 	.word	0x000000ff
        /*0108*/ 	.word	0x00000018
        /*010c*/ 	.short	0x0100
        /*010e*/ 	.byte	0x05
	.zero		1


	//   ....[2]....
        /*0110*/ 	.word	0x000005d0
        /*0114*/ 	.word	0x000000ff
        /*0118*/ 	.word	0x00000008
        /*011c*/ 	.short	0x0100
        /*011e*/ 	.byte	0x05
	.zero		1


	//   ....[3]....
        /*0120*/ 	.word	0x000005e0
        /*0124*/ 	.word	0x000000ff
        /*0128*/ 	.word	0x00000020
        /*012c*/ 	.short	0x0100
        /*012e*/ 	.byte	0x05
	.zero		1


	//   ....[4]....
        /*0130*/ 	.word	0x000005f0
        /*0134*/ 	.word	0x000000ff
        /*0138*/ 	.word	0x00000010
        /*013c*/ 	.short	0x0100
        /*013e*/ 	.byte	0x05
	.zero		1


	//   ....[5]....
        /*0140*/ 	.word	0x00000600
        /*0144*/ 	.word	0x000000ff
        /*0148*/ 	.word	0x00000028
        /*014c*/ 	.short	0x0100
        /*014e*/ 	.byte	0x05
	.zero		1


	//   ....[6]....
        /*0150*/ 	.word	0x00000730
        /*0154*/ 	.word	0x000000ff
        /*0158*/ 	.word	0x00000030
        /*015c*/ 	.short	0x0100
        /*015e*/ 	.byte	0x07
	.zero		1


	//   ....[7]....
        /*0160*/ 	.word	0x00000740
        /*0164*/ 	.word	0x000000ff
        /*0168*/ 	.word	0x00000040
        /*016c*/ 	.short	0x0100
        /*016e*/ 	.byte	0x07
	.zero		1


	//   ....[8]....
        /*0170*/ 	.word	0x00000750
        /*0174*/ 	.word	0x000000ff
        /*0178*/ 	.word	0x00000038
        /*017c*/ 	.short	0x0100
        /*017e*/ 	.byte	0x07
	.zero		1


	//   ....[9]....
        /*0180*/ 	.word	0x00000760
        /*0184*/ 	.word	0x000000ff
        /*0188*/ 	.word	0x00000048
        /*018c*/ 	.short	0x0100
        /*018e*/ 	.byte	0x07
	.zero		1


	//   ....[10]....
        /*0190*/ 	.word	0x00000850
        /*0194*/ 	.word	0x000000ff
        /*0198*/ 	.word	0x00000050
        /*019c*/ 	.short	0x0100
        /*019e*/ 	.byte	0x05
	.zero		1


	//   ....[11]....
        /*01a0*/ 	.word	0x00000860
        /*01a4*/ 	.word	0x000000ff
        /*01a8*/ 	.word	0x00000058
        /*01ac*/ 	.short	0x0100
        /*01ae*/ 	.byte	0x05
	.zero		1


	//   ....[12]....
        /*01b0*/ 	.word	0x000009a0
        /*01b4*/ 	.word	0x000000ff
        /*01b8*/ 	.word	0x00000060
        /*01bc*/ 	.short	0x0100
        /*01be*/ 	.byte	0x05
	.zero		1


	//   ....[13]....
        /*01c0*/ 	.word	0x000009b0
        /*01c4*/ 	.word	0x000000ff
        /*01c8*/ 	.word	0x00000070
        /*01cc*/ 	.short	0x0100
        /*01ce*/ 	.byte	0x05
	.zero		1


	//   ....[14]....
        /*01d0*/ 	.word	0x000009c0
        /*01d4*/ 	.word	0x000000ff
        /*01d8*/ 	.word	0x00000068
        /*01dc*/ 	.short	0x0100
        /*01de*/ 	.byte	0x05
	.zero		1


	//   ....[15]....
        /*01e0*/ 	.word	0x000009d0
        /*01e4*/ 	.word	0x000000ff
        /*01e8*/ 	.word	0x00000078
        /*01ec*/ 	.short	0x0100
        /*01ee*/ 	.byte	0x05
	.zero		1


	//   ....[16]....
        /*01f0*/ 	.word	0x00000b00
        /*01f4*/ 	.word	0x000000ff
        /*01f8*/ 	.word	0x00000080
        /*01fc*/ 	.short	0x0100
        /*01fe*/ 	.byte	0x07
	.zero		1


	//   ....[17]....
        /*0200*/ 	.word	0x00000b10
        /*0204*/ 	.word	0x000000ff
        /*0208*/ 	.word	0x000000a0
        /*020c*/ 	.short	0x0100
        /*020e*/ 	.byte	0x07
	.zero		1


	//   ....[18]....
        /*0210*/ 	.word	0x00000b20
        /*0214*/ 	.word	0x000000ff
        /*0218*/ 	.word	0x00000088
        /*021c*/ 	.short	0x0100
        /*021e*/ 	.byte	0x07
	.zero		1


	//   ....[19]....
        /*0220*/ 	.word	0x00000b30
        /*0224*/ 	.word	0x000000ff
        /*0228*/ 	.word	0x000000a8
        /*022c*/ 	.short	0x0100
        /*022e*/ 	.byte	0x07
	.zero		1


	//   ....[20]....
        /*0230*/ 	.word	0x00000b40
        /*0234*/ 	.word	0x000000ff
        /*0238*/ 	.word	0x00000090
        /*023c*/ 	.short	0x0100
        /*023e*/ 	.byte	0x07
	.zero		1


	//   ....[21]....
        /*0240*/ 	.word	0x00000b50
        /*0244*/ 	.word	0x000000ff
        /*0248*/ 	.word	0x000000b0
        /*024c*/ 	.short	0x0100
        /*024e*/ 	.byte	0x07
	.zero		1


	//   ....[22]....
        /*0250*/ 	.word	0x00000b60
        /*0254*/ 	.word	0x000000ff
        /*0258*/ 	.word	0x00000098
        /*025c*/ 	.short	0x0100
        /*025e*/ 	.byte	0x07
	.zero		1


	//   ....[23]....
        /*0260*/ 	.word	0x00000b70
        /*0264*/ 	.word	0x000000ff
        /*0268*/ 	.word	0x000000b8
        /*026c*/ 	.short	0x0100
        /*026e*/ 	.byte	0x07
	.zero		1


	//   ....[24]....
        /*0270*/ 	.word	0x00000c60
        /*0274*/ 	.word	0x000000ff
        /*0278*/ 	.word	0x000000c0
        /*027c*/ 	.short	0x0100
        /*027e*/ 	.byte	0x05
	.zero		1


	//   ....[25]....
        /*0280*/ 	.word	0x00000c70
        /*0284*/ 	.word	0x000000ff
        /*0288*/ 	.word	0x000000d0
        /*028c*/ 	.short	0x0100
        /*028e*/ 	.byte	0x05
	.zero		1


	//   ....[26]....
        /*0290*/ 	.word	0x00000c80
        /*0294*/ 	.word	0x000000ff
        /*0298*/ 	.word	0x000000c8
        /*029c*/ 	.short	0x0100
        /*029e*/ 	.byte	0x05
	.zero		1


	//   ....[27]....
        /*02a0*/ 	.word	0x00000c90
        /*02a4*/ 	.word	0x000000ff
        /*02a8*/ 	.word	0x000000d8
        /*02ac*/ 	.short	0x0100
        /*02ae*/ 	.byte	0x05
	.zero		1


	//   ....[28]....
        /*02b0*/ 	.word	0x00001560
        /*02b4*/ 	.word	0x00000003
        /*02b8*/ 	.word	0x000000d0
        /*02bc*/ 	.short	0x010a
        /*02be*/ 	.byte	0xff
	.zero		1


	//   ....[29]....
        /*02c0*/ 	.word	0x00001590
        /*02c4*/ 	.word	0x00000003
        /*02c8*/ 	.word	0x000000c0
        /*02cc*/ 	.short	0x0101
        /*02ce*/ 	.byte	0xff
	.zero		1


	//   ....[30]....
        /*02d0*/ 	.word	0x00001660
        /*02d4*/ 	.word	0x000000ff
        /*02d8*/ 	.word	0x00000018
        /*02dc*/ 	.short	0x010a
        /*02de*/ 	.byte	0x08
	.zero		1


	//   ....[31]....
        /*02e0*/ 	.word	0x00001700
        /*02e4*/ 	.word	0x000000ff
        /*02e8*/ 	.word	0x00000018
        /*02ec*/ 	.short	0x010a
        /*02ee*/ 	.byte	0x21
	.zero		1


	//   ....[32]....
        /*02f0*/ 	.word	0x00001850
        /*02f4*/ 	.word	0x000000ff
        /*02f8*/ 	.word	0x00000018
        /*02fc*/ 	.short	0x010a
        /*02fe*/ 	.byte	0x08
	.zero		1


	//   ....[33]....
        /*0300*/ 	.word	0x00001960
        /*0304*/ 	.word	0x000000ff
        /*0308*/ 	.word	0x00000058
        /*030c*/ 	.short	0x0101
        /*030e*/ 	.byte	0x04
	.zero		1


	//   ....[34]....
        /*0310*/ 	.word	0x00001980
        /*0314*/ 	.word	0x000000ff
        /*0318*/ 	.word	0x00000018
        /*031c*/ 	.short	0x010a
        /*031e*/ 	.byte	0x08
	.zero		1


	//   ....[35]....
        /*0320*/ 	.word	0x00001a00
        /*0324*/ 	.word	0x000000ff
        /*0328*/ 	.word	0x00000018
        /*032c*/ 	.short	0x010a
        /*032e*/ 	.byte	0x11
	.zero		1


	//   ....[36]....
        /*0330*/ 	.word	0x00001b50
        /*0334*/ 	.word	0x000000ff
        /*0338*/ 	.word	0x00000018
        /*033c*/ 	.short	0x010a
        /*033e*/ 	.byte	0x08
	.zero		1


	//   ....[37]....
        /*0340*/ 	.word	0x00001c90
        /*0344*/ 	.word	0x00000002
        /*0348*/ 	.word	0x00000060
        /*034c*/ 	.short	0x010a
        /*034e*/ 	.byte	0xff
	.zero		1


	//   ....[38]....
        /*0350*/ 	.word	0x00001d50
        /*0354*/ 	.word	0x00000002
        /*0358*/ 	.word	0x00000000
        /*035c*/ 	.short	0x0101
        /*035e*/ 	.byte	0xff
	.zero		1


	//   ....[39]....
        /*0360*/ 	.word	0x000022b0
        /*0364*/ 	.word	0x000000ff
        /*0368*/ 	.word	0x00000000
        /*036c*/ 	.short	0x010a
        /*036e*/ 	.byte	0x05
	.zero		1


	//   ....[40]....
        /*0370*/ 	.word	0x00002340
        /*0374*/ 	.word	0x000000ff
        /*0378*/ 	.word	0x00000000
        /*037c*/ 	.short	0x010a
        /*037e*/ 	.byte	0x05
	.zero		1


	//   ....[41]....
        /*0380*/ 	.word	0x000023e0
        /*0384*/ 	.word	0x00000000
        /*0388*/ 	.word	0x00000000
        /*038c*/ 	.short	0x010a
        /*038e*/ 	.byte	0xff
	.zero		1


	//   ....[42]....
        /*0390*/ 	.word	0x00002500
        /*0394*/ 	.word	0x00000000
        /*0398*/ 	.word	0x000000c0
        /*039c*/ 	.short	0x010a
        /*039e*/ 	.byte	0xff
	.zero		1


	//   ....[43]....
        /*03a0*/ 	.word	0x00002560
        /*03a4*/ 	.word	0x00000004
        /*03a8*/ 	.word	0x00000000
        /*03ac*/ 	.short	0x0101
        /*03ae*/ 	.byte	0xff
	.zero		1


	//   ....[44]....
        /*03b0*/ 	.word	0x00002580
        /*03b4*/ 	.word	0x000000ff
        /*03b8*/ 	.word	0x00000070
        /*03bc*/ 	.short	0x010a
        /*03be*/ 	.byte	0x05
	.zero		1


	//   ....[45]....
        /*03c0*/ 	.word	0x000026a0
        /*03c4*/ 	.word	0x00000000
        /*03c8*/ 	.word	0x00000060
        /*03cc*/ 	.short	0x010a
        /*03ce*/ 	.byte	0xff
	.zero		1


	//   ....[46]....
        /*03d0*/ 	.word	0x000027b0
        /*03d4*/ 	.word	0x00000000
        /*03d8*/ 	.word	0x00000000
        /*03dc*/ 	.short	0x0101
        /*03de*/ 	.byte	0xff
	.zero		1


	//   ....[47]....
        /*03e0*/ 	.word	0x00002840
        /*03e4*/ 	.word	0x000000ff
        /*03e8*/ 	.word	0x00000070
        /*03ec*/ 	.short	0x0106
        /*03ee*/ 	.byte	0x05
	.zero		1


	//   ....[48]....
        /*03f0*/ 	.word	0x00002860
        /*03f4*/ 	.word	0x000000ff
        /*03f8*/ 	.word	0x00000070
        /*03fc*/ 	.short	0x010a
        /*03fe*/ 	.byte	0x05
	.zero		1


	//   ....[49]....
        /*0400*/ 	.word	0x000028f0
        /*0404*/ 	.word	0x000000ff
        /*0408*/ 	.word	0x00000070
        /*040c*/ 	.short	0x0106
        /*040e*/ 	.byte	0x04
	.zero		1


	//   ....[50]....
        /*0410*/ 	.word	0x00002930
        /*0414*/ 	.word	0x00000000
        /*0418*/ 	.word	0x00000070
        /*041c*/ 	.short	0x010a
        /*041e*/ 	.byte	0xff
	.zero		1


	//   ....[51]....
        /*0420*/ 	.word	0x00002e10
        /*0424*/ 	.word	0x00000000
        /*0428*/ 	.word	0x00000060
        /*042c*/ 	.short	0x010a
        /*042e*/ 	.byte	0xff
	.zero		1


	//   ....[52]....
        /*0430*/ 	.word	0x00002f10
        /*0434*/ 	.word	0x00000003
        /*0438*/ 	.word	0x00000000
        /*043c*/ 	.short	0x0101
        /*043e*/ 	.byte	0xff
	.zero		1


	//   ....[53]....
        /*0440*/ 	.word	0x00002f20
        /*0444*/ 	.word	0x000000ff
        /*0448*/ 	.word	0x00000000
        /*044c*/ 	.short	0x010a
        /*044e*/ 	.byte	0x04
	.zero		1


	//   ....[54]....
        /*0450*/ 	.word	0x00002f40
        /*0454*/ 	.word	0x000000ff
        /*0458*/ 	.word	0x000000a0
        /*045c*/ 	.short	0x010a
        /*045e*/ 	.byte	0x09
	.zero		1


	//   ....[55]....
        /*0460*/ 	.word	0x00003080
        /*0464*/ 	.word	0x000000ff
        /*0468*/ 	.word	0x00000000
        /*046c*/ 	.short	0x010a
        /*046e*/ 	.byte	0x07
	.zero		1


	//   ....[56]....
        /*0470*/ 	.word	0x000031b0
        /*0474*/ 	.word	0x000000ff
        /*0478*/ 	.word	0x00000000
        /*047c*/ 	.short	0x010a
        /*047e*/ 	.byte	0x04
	.zero		1


	//   ....[57]....
        /*0480*/ 	.word	0x00003360
        /*0484*/ 	.word	0x000000ff
        /*0488*/ 	.word	0x00000000
        /*048c*/ 	.short	0x010a
        /*048e*/ 	.byte	0x05
	.zero		1


	//   ....[58]....
        /*0490*/ 	.word	0x000033f0
        /*0494*/ 	.word	0x000000ff
        /*0498*/ 	.word	0x00000000
        /*049c*/ 	.short	0x010a
        /*049e*/ 	.byte	0x05
	.zero		1


	//   ....[59]....
        /*04a0*/ 	.word	0x00003480
        /*04a4*/ 	.word	0x000000ff
        /*04a8*/ 	.word	0x00000000
        /*04ac*/ 	.short	0x010a
        /*04ae*/ 	.byte	0x05
	.zero		1


	//   ....[60]....
        /*04b0*/ 	.word	0x00003510
        /*04b4*/ 	.word	0x000000ff
        /*04b8*/ 	.word	0x00000000
        /*04bc*/ 	.short	0x010a
        /*04be*/ 	.byte	0x07
	.zero		1


	//   ....[61]....
        /*04c0*/ 	.word	0x00003970
        /*04c4*/ 	.word	0x00000000
        /*04c8*/ 	.word	0x00000060
        /*04cc*/ 	.short	0x010a
        /*04ce*/ 	.byte	0xff
	.zero		1


	//   ....[62]....
        /*04d0*/ 	.word	0x00003a30
        /*04d4*/ 	.word	0x00000000
        /*04d8*/ 	.word	0x00000000
        /*04dc*/ 	.short	0x0101
        /*04de*/ 	.byte	0xff
	.zero		1


	//   ....[63]....
        /*04e0*/ 	.word	0x00003d50
        /*04e4*/ 	.word	0x000000ff
        /*04e8*/ 	.word	0x00000058
        /*04ec*/ 	.short	0x010a
        /*04ee*/ 	.byte	0x07
	.zero		1


	//   ....[64]....
        /*04f0*/ 	.word	0x00003f40
        /*04f4*/ 	.word	0x000000ff
        /*04f8*/ 	.word	0x00000040
        /*04fc*/ 	.short	0x010a
        /*04fe*/ 	.byte	0x07
	.zero		1


	//   ....[65]....
        /*0500*/ 	.word	0x00004110
        /*0504*/ 	.word	0x000000ff
        /*0508*/ 	.word	0x00000030
        /*050c*/ 	.short	0x010b
        /*050e*/ 	.byte	0x07
	.zero		1


	//   ....[66]....
        /*0510*/ 	.word	0x00004180
        /*0514*/ 	.word	0x000000ff
        /*0518*/ 	.word	0x00000000
        /*051c*/ 	.short	0x0101
        /*051e*/ 	.byte	0x08
	.zero		1


	//   ....[67]....
        /*0520*/ 	.word	0x000041b0
        /*0524*/ 	.word	0x000000ff
        /*0528*/ 	.word	0x00000048
        /*052c*/ 	.short	0x010a
        /*052e*/ 	.byte	0x07
	.zero		1


	//   ....[68]....
        /*0530*/ 	.word	0x000043c0
        /*0534*/ 	.word	0x000000ff
        /*0538*/ 	.word	0x00000038
        /*053c*/ 	.short	0x010b
        /*053e*/ 	.byte	0x07
	.zero		1


	//   ....[69]....
        /*0540*/ 	.word	0x000043e0
        /*0544*/ 	.word	0x000000ff
        /*0548*/ 	.word	0x00000000
        /*054c*/ 	.short	0x0101
        /*054e*/ 	.byte	0x0d
	.zero		1


	//   ....[70]....
        /*0550*/ 	.word	0x00004410
        /*0554*/ 	.word	0x000000ff
        /*0558*/ 	.word	0x00000040
        /*055c*/ 	.short	0x010a
        /*055e*/ 	.byte	0x07
	.zero		1


	//   ....[71]....
        /*0560*/ 	.word	0x00004450
        /*0564*/ 	.word	0x00000000
        /*0568*/ 	.word	0x00000048
        /*056c*/ 	.short	0x010a
        /*056e*/ 	.byte	0xff
	.zero		1


	//   ....[72]....
        /*0570*/ 	.word	0x000047a0
        /*0574*/ 	.word	0x00000000
        /*0578*/ 	.word	0x00000060
        /*057c*/ 	.short	0x010a
        /*057e*/ 	.byte	0xff
	.zero		1


	//   ....[73]....
        /*0580*/ 	.word	0x000048b0
        /*0584*/ 	.word	0x00000000
        /*0588*/ 	.word	0x00000000
        /*058c*/ 	.short	0x0101
        /*058e*/ 	.byte	0xff
	.zero		1


	//   ....[74]....
        /*0590*/ 	.word	0x00005300
        /*0594*/ 	.word	0x00000000
        /*0598*/ 	.word	0x00000030
        /*059c*/ 	.short	0x010a
        /*059e*/ 	.byte	0xff
	.zero		1


	//   ....[75]....
        /*05a0*/ 	.word	0x00005370
        /*05a4*/ 	.word	0x0000006c
        /*05a8*/ 	.word	0x00000080
        /*05ac*/ 	.short	0x010a
        /*05ae*/ 	.byte	0xff
	.zero		1


	//   ....[76]....
        /*05b0*/ 	.word	0x00005450
        /*05b4*/ 	.word	0x00000000
        /*05b8*/ 	.word	0x00000030
        /*05bc*/ 	.short	0x010a
        /*05be*/ 	.byte	0xff
	.zero		1


	//   ....[77]....
        /*05c0*/ 	.word	0x00005570
        /*05c4*/ 	.word	0x00000000
        /*05c8*/ 	.word	0x00000000
        /*05cc*/ 	.short	0x0101
        /*05ce*/ 	.byte	0xff
	.zero		1


	//   ....[78]....
        /*05d0*/ 	.word	0x000055f0
        /*05d4*/ 	.word	0x0000006c
        /*05d8*/ 	.word	0x00000080
        /*05dc*/ 	.short	0x010a
        /*05de*/ 	.byte	0xff
	.zero		1


	//   ....[79]....
        /*05e0*/ 	.word	0x00006160
        /*05e4*/ 	.word	0x0000004b
        /*05e8*/ 	.word	0x00000030
        /*05ec*/ 	.short	0x010a
        /*05ee*/ 	.byte	0xff
	.zero		1


	//   ....[80]....
        /*05f0*/ 	.word	0x00006210
        /*05f4*/ 	.word	0x0000004b
        /*05f8*/ 	.word	0x00000030
        /*05fc*/ 	.short	0x010a
        /*05fe*/ 	.byte	0xff
	.zero		1


	//   ....[81]....
        /*0600*/ 	.word	0x00006330
        /*0604*/ 	.word	0x00000000
        /*0608*/ 	.word	0x00000000
        /*060c*/ 	.short	0x0101
        /*060e*/ 	.byte	0xff
	.zero		1


	//   ....[82]....
        /*0610*/ 	.word	0x000066e0
        /*0614*/ 	.word	0x000000ff
        /*0618*/ 	.word	0x00000000
        /*061c*/ 	.short	0x0101
        /*061e*/ 	.byte	0x05
	.zero		1


	//   ....[83]....
        /*0620*/ 	.word	0x00007020
        /*0624*/ 	.word	0x00000003
        /*0628*/ 	.word	0x000000d0
        /*062c*/ 	.short	0x010a
        /*062e*/ 	.byte	0xff
	.zero		1


	//   ....[84]....
        /*0630*/ 	.word	0x00007080
        /*0634*/ 	.word	0x00000002
        /*0638*/ 	.word	0x00000018
        /*063c*/ 	.short	0x010a
        /*063e*/ 	.byte	0xff
	.zero		1


	//   ....[85]....
        /*0640*/ 	.word	0x000070e0
        /*0644*/ 	.word	0x00000002
        /*0648*/ 	.word	0x00000018
        /*064c*/ 	.short	0x010a
        /*064e*/ 	.byte	0xff
	.zero		1


	//   ....[86]....
        /*0650*/ 	.word	0x00007130
        /*0654*/ 	.word	0x00000002
        /*0658*/ 	.word	0x00000060
        /*065c*/ 	.short	0x010a
        /*065e*/ 	.byte	0xff
	.zero		1


	//   ....[87]....
        /*0660*/ 	.word	0x00007190
        /*0664*/ 	.word	0x00000000
        /*0668*/ 	.word	0x00000000
        /*066c*/ 	.short	0x010a
        /*066e*/ 	.byte	0xff
	.zero		1


	//   ....[88]....
        /*0670*/ 	.word	0x000071f0
        /*0674*/ 	.word	0x00000000
        /*0678*/ 	.word	0x00000000
        /*067c*/ 	.short	0x010a
        /*067e*/ 	.byte	0xff
	.zero		1


	//   ....[89]....
        /*0680*/ 	.word	0x00007240
        /*0684*/ 	.word	0x00000000
        /*0688*/ 	.word	0x000000c0
        /*068c*/ 	.short	0x010a
        /*068e*/ 	.byte	0xff
	.zero		1


	//   ....[90]....
        /*0690*/ 	.word	0x000072a0
        /*0694*/ 	.word	0x00000000
        /*0698*/ 	.word	0x00000070
        /*069c*/ 	.short	0x010a
        /*069e*/ 	.byte	0xff
	.zero		1


	//   ....[91]....
        /*06a0*/ 	.word	0x000072f0
        /*06a4*/ 	.word	0x00000000
        /*06a8*/ 	.word	0x00000060
        /*06ac*/ 	.short	0x010a
        /*06ae*/ 	.byte	0xff
	.zero		1


	//   ....[92]....
        /*06b0*/ 	.word	0x00007350
        /*06b4*/ 	.word	0x00000000
        /*06b8*/ 	.word	0x00000070
        /*06bc*/ 	.short	0x010a
        /*06be*/ 	.byte	0xff
	.zero		1


	//   ....[93]....
        /*06c0*/ 	.word	0x000073a0
        /*06c4*/ 	.word	0x00000000
        /*06c8*/ 	.word	0x00000060
        /*06cc*/ 	.short	0x010a
        /*06ce*/ 	.byte	0xff
	.zero		1


	//   ....[94]....
        /*06d0*/ 	.word	0x00007400
        /*06d4*/ 	.word	0x00000003
        /*06d8*/ 	.word	0x000000a0
        /*06dc*/ 	.short	0x010a
        /*06de*/ 	.byte	0xff
	.zero		1


	//   ....[95]....
        /*06e0*/ 	.word	0x00007460
        /*06e4*/ 	.word	0x00000000
        /*06e8*/ 	.word	0x00000000
        /*06ec*/ 	.short	0x010a
        /*06ee*/ 	.byte	0xff
	.zero		1


	//   ....[96]....
        /*06f0*/ 	.word	0x000074c0
        /*06f4*/ 	.word	0x00000000
        /*06f8*/ 	.word	0x00000000
        /*06fc*/ 	.short	0x010a
        /*06fe*/ 	.byte	0xff
	.zero		1


	//   ....[97]....
        /*0700*/ 	.word	0x00007520
        /*0704*/ 	.word	0x00000000
        /*0708*/ 	.word	0x00000000
        /*070c*/ 	.short	0x010a
        /*070e*/ 	.byte	0xff
	.zero		1


	//   ....[98]....
        /*0710*/ 	.word	0x00007580
        /*0714*/ 	.word	0x00000000
        /*0718*/ 	.word	0x00000000
        /*071c*/ 	.short	0x010a
        /*071e*/ 	.byte	0xff
	.zero		1


	//   ....[99]....
        /*0720*/ 	.word	0x000075e0
        /*0724*/ 	.word	0x00000000
        /*0728*/ 	.word	0x00000000
        /*072c*/ 	.short	0x010a
        /*072e*/ 	.byte	0xff
	.zero		1


	//   ....[100]....
        /*0730*/ 	.word	0x00007630
        /*0734*/ 	.word	0x00000000
        /*0738*/ 	.word	0x00000060
        /*073c*/ 	.short	0x010a
        /*073e*/ 	.byte	0xff
	.zero		1


	//   ....[101]....
        /*0740*/ 	.word	0x00007690
        /*0744*/ 	.word	0x00000000
        /*0748*/ 	.word	0x00000058
        /*074c*/ 	.short	0x010a
        /*074e*/ 	.byte	0xff
	.zero		1


	//   ....[102]....
        /*0750*/ 	.word	0x000076f0
        /*0754*/ 	.word	0x00000003
        /*0758*/ 	.word	0x00000040
        /*075c*/ 	.short	0x010a
        /*075e*/ 	.byte	0xff
	.zero		1


	//   ....[103]....
        /*0760*/ 	.word	0x00007750
        /*0764*/ 	.word	0x00000003
        /*0768*/ 	.word	0x00000048
        /*076c*/ 	.short	0x010a
        /*076e*/ 	.byte	0xff
	.zero		1


	//   ....[104]....
        /*0770*/ 	.word	0x000077b0
        /*0774*/ 	.word	0x00000000
        /*0778*/ 	.word	0x00000040
        /*077c*/ 	.short	0x010a
        /*077e*/ 	.byte	0xff
	.zero		1


	//   ....[105]....
        /*0780*/ 	.word	0x00007800
        /*0784*/ 	.word	0x00000000
        /*0788*/ 	.word	0x00000060
        /*078c*/ 	.short	0x010a
        /*078e*/ 	.byte	0xff
	.zero		1


	//   ....[106]....
        /*0790*/ 	.word	0x00007850
        /*0794*/ 	.word	0x00000000
        /*0798*/ 	.word	0x00000030
        /*079c*/ 	.short	0x010a
        /*079e*/ 	.byte	0xff
	.zero		1


	//   ....[107]....
        /*07a0*/ 	.word	0x000078a0
        /*07a4*/ 	.word	0x0000006c
        /*07a8*/ 	.word	0x00000080
        /*07ac*/ 	.short	0x010a
        /*07ae*/ 	.byte	0xff
	.zero		1


	//   ....[108]....
        /*07b0*/ 	.word	0x000078f0
        /*07b4*/ 	.word	0x0000004b
        /*07b8*/ 	.word	0x00000030
        /*07bc*/ 	.short	0x010a
        /*07be*/ 	.byte	0xff
	.zero		1


	//----- nvinfo : EIATTR_NUM_MBARRIERS
	.align		4
.L_47:
        /*07c0*/ 	.byte	0x03, 0x38
        /*07c2*/ 	.short	0x001c


	//----- nvinfo : EIATTR_EXIT_INSTR_OFFSETS
	.align		4
        /*07c4*/ 	.byte	0x04, 0x1c
        /*07c6*/ 	.short	(.L_49 - .L_48)


	//   ....[0]....
.L_48:
        /*07c8*/ 	.word	0x00002410


	//   ....[1]....
        /*07cc*/ 	.word	0x00002900


	//   ....[2]....
        /*07d0*/ 	.word	0x00002960


	//   ....[3]....
        /*07d4*/ 	.word	0x00003770


	//   ....[4]....
        /*07d8*/ 	.word	0x00004480


	//   ....[5]....
        /*07dc*/ 	.word	0x000044c0


	//   ....[6]....
        /*07e0*/ 	.word	0x00007010


	//----- nvinfo : EIATTR_MAX_THREADS
	.align		4
.L_49:
        /*07e4*/ 	.byte	0x04, 0x05
        /*07e6*/ 	.short	(.L_51 - .L_50)
.L_50:
        /*07e8*/ 	.word	0x00000100
        /*07ec*/ 	.word	0x00000001
        /*07f0*/ 	.word	0x00000001


	//----- nvinfo : EIATTR_CRS_STACK_SIZE
	.align		4
.L_51:
        /*07f4*/ 	.byte	0x04, 0x1e
        /*07f6*/ 	.short	(.L_53 - .L_52)
.L_52:
        /*07f8*/ 	.word	0x00000000


	//----- nvinfo : EIATTR_CBANK_PARAM_SIZE
	.align		4
.L_53:
        /*07fc*/ 	.byte	0x03, 0x19
        /*07fe*/ 	.short	0x0800


	//----- nvinfo : EIATTR_PARAM_CBANK
	.align		4
        /*0800*/ 	.byte	0x04, 0x0a
        /*0802*/ 	.short	(.L_55 - .L_54)
	.align		4
.L_54:
        /*0804*/ 	.word	index@(.nv.constant0._ZN7cutlass13device_kernelINS_4gemm6kernel13GemmUniversalIN4cute5tupleIJiiiiEEENS1_10collective13CollectiveMmaINS1_35MainloopSm100TmaUmmaWarpSpecializedILi3ELi2ELi4ENS5_IJNS4_1CILi1EEESB_SB_EEEEENS5_IJNSA_ILi64EEENSA_ILi128EEENSA_ILi32EEEEEEaNS5_IJlSB_lEEEaSI_NS4_8TiledMMAINS4_8MMA_AtomIJNS4_15SM100_MMA_S8_SSIaaiLi64ELi128ELNS4_4UMMA5MajorE0ELSN_0ELNSM_8SaturateE0EEEEEENS4_6LayoutISC_NS5_IJNSA_ILi0EEESS_SS_EEEEENS5_IJNS4_10UnderscoreESV_SV_EEEEENS4_13SM90_TMA_LOADENS4_14ComposedLayoutINS4_7SwizzleILi1ELi4ELi3EEENS4_18smem_ptr_flag_bitsILi8EEENSR_INS5_IJNSA_ILi8EEESG_EEENS5_IJSG_SB_EEEEEEEvNS4_8identityESY_S18_vS19_EENS_8epilogue10collective18CollectiveEpilogueINS1B_23Sm100TmaWarpSpecializedILi2ELi2ELi32ELb0ELb0EEEJSH_NS5_IJNSR_ISE_SB_EES1G_EEEaSI_aSI_NS1B_6fusion15FusionCallbacksIS1F_NS1I_17LinearCombinationIaiaiLNS_15FloatRoundStyleE2EEESH_S1H_JEEENS4_5SM1004TMEM4LOAD26SM100_TMEM_LOAD_16dp32b32xESY_NSZ_INS10_ILi2ELi4ELi3EEES13_NSR_INS5_IJS14_SE_EEENS5_IJSE_SB_EEEEEEENS4_39AutoVectorizingCopyWithAssumedAlignmentILi128EEENS4_14SM90_TMA_STOREES1W_S1Y_S1Y_EEEvvEEEEvNT_6ParamsE)
        /*0808*/ 	.short	0x0380
        /*080a*/ 	.short	0x0800


	//----- nvinfo : EIATTR_SW_WAR
	.align		4
.L_55:
        /*080c*/ 	.byte	0x04, 0x36
        /*080e*/ 	.short	(.L_57 - .L_56)
.L_56:
        /*0810*/ 	.word	0x00000008
.L_57:


//--------------------- .nv.callgraph             --------------------------
	.section	.nv.callgraph,"",@"SHT_CUDA_CALLGRAPH"
	.align	4
	.sectionentsize	8
	.align		4
        /*0000*/ 	.word	0x00000000
	.align		4
        /*0004*/ 	.word	0xffffffff
	.align		4
        /*0008*/ 	.word	index@(_ZN7cutlass13device_kernelINS_4gemm6kernel13GemmUniversalIN4cute5tupleIJiiiiEEENS1_10collective13CollectiveMmaINS1_35MainloopSm100TmaUmmaWarpSpecializedILi3ELi2ELi4ENS5_IJNS4_1CILi1EEESB_SB_EEEEENS5_IJNSA_ILi64EEENSA_ILi128EEENSA_ILi32EEEEEEaNS5_IJlSB_lEEEaSI_NS4_8TiledMMAINS4_8MMA_AtomIJNS4_15SM100_MMA_S8_SSIaaiLi64ELi128ELNS4_4UMMA5MajorE0ELSN_0ELNSM_8SaturateE0EEEEEENS4_6LayoutISC_NS5_IJNSA_ILi0EEESS_SS_EEEEENS5_IJNS4_10UnderscoreESV_SV_EEEEENS4_13SM90_TMA_LOADENS4_14ComposedLayoutINS4_7SwizzleILi1ELi4ELi3EEENS4_18smem_ptr_flag_bitsILi8EEENSR_INS5_IJNSA_ILi8EEESG_EEENS5_IJSG_SB_EEEEEEEvNS4_8identityESY_S18_vS19_EENS_8epilogue10collective18CollectiveEpilogueINS1B_23Sm100TmaWarpSpecializedILi2ELi2ELi32ELb0ELb0EEEJSH_NS5_IJNSR_ISE_SB_EES1G_EEEaSI_aSI_NS1B_6fusion15FusionCallbacksIS1F_NS1I_17LinearCombinationIaiaiLNS_15FloatRoundStyleE2EEESH_S1H_JEEENS4_5SM1004TMEM4LOAD26SM100_TMEM_LOAD_16dp32b32xESY_NSZ_INS10_ILi2ELi4ELi3EEES13_NSR_INS5_IJS14_SE_EEENS5_IJSE_SB_EEEEEEENS4_39AutoVectorizingCopyWithAssumedAlignmentILi128EEENS4_14SM90_TMA_STOREES1W_S1Y_S1Y_EEEvvEEEEvNT_6ParamsE)
	.align		4
        /*000c*/ 	.word	index@(__assertfail)
	.align		4
        /*0010*/ 	.word	0x00000000
	.align		4
        /*0014*/ 	.word	0xfffffffe
	.align		4
        /*0018*/ 	.word	0x00000000
	.align		4
        /*001c*/ 	.word	0xfffffffd
	.align		4
        /*0020*/ 	.word	0x00000000
	.align		4
        /*0024*/ 	.word	0xfffffffc


//--------------------- .nv.constant4             --------------------------
	.section	.nv.constant4,"a",@progbits
	.align	8
	.align		8
.nv.constant4:
        /*0000*/ 	.dword	__assertfail
	.align		8
        /*0008*/ 	.dword	__unnamed_1
	.align		8
        /*0010*/ 	.dword	__unnamed_2
	.align		8
        /*0018*/ 	.dword	_ZN39_INTERNAL_176e5d8d_4_k_cu_b28237c1_90814cuda3std3__45__cpo5beginE
	.align		8
        /*0020*/ 	.dword	_ZN39_INTERNAL_176e5d8d_4_k_cu_b28237c1_90814cuda3std3__45__cpo3endE
	.align		8
        /*0028*/ 	.dword	_ZN39_INTERNAL_176e5d8d_4_k_cu_b28237c1_90814cuda3std3__45__cpo6cbeginE
	.align		8
        /*0030*/ 	.dword	_ZN39_INTERNAL_176e5d8d_4_k_cu_b28237c1_90814cuda3std3__45__cpo4cendE
	.align		8
        /*0038*/ 	.dword	_ZN39_INTERNAL_176e5d8d_4_k_cu_b28237c1_90814cuda3std3__441_GLOBAL__N__176e5d8d_4_k_cu_b28237c1_90816ignoreE
	.align		8
        /*0040*/ 	.dword	_ZN39_INTERNAL_176e5d8d_4_k_cu_b28237c1_90814cuda3std3__419piecewise_constructE
	.align		8
        /*0048*/ 	.dword	_ZN39_INTERNAL_176e5d8d_4_k_cu_b28237c1_90814cuda3std3__48in_placeE
	.align		8
        /*0050*/ 	.dword	_ZN39_INTERNAL_176e5d8d_4_k_cu_b28237c1_90814cuda3std6ranges3__45__cpo4swapE
	.align		8
        /*0058*/ 	.dword	_ZN39_INTERNAL_176e5d8d_4_k_cu_b28237c1_90814cuda3std6ranges3__45__cpo9iter_moveE
	.align		8
        /*0060*/ 	.dword	_ZN39_INTERNAL_176e5d8d_4_k_cu_b28237c1_90814cute7productE
	.align		8
        /*0068*/ 	.dword	_ZN39_INTERNAL_176e5d8d_4_k_cu_b28237c1_90814cute1_E
	.align		8
        /*0070*/ 	.dword	$str$25
	.align		8
        /*0078*/ 	.dword	$str$26
	.align		8
        /*0080*/ 	.dword	$str$27
	.align		8
        /*0088*/ 	.dword	$str$28


//--------------------- .text._ZN7cutlass13device_kernelINS_4gemm6kernel13GemmUniversalIN4cute5tupleIJiiiiEEENS1_10collective13CollectiveMmaINS1_35MainloopSm100TmaUmmaWarpSpecializedILi3ELi2ELi4ENS5_IJNS4_1CILi1EEESB_SB_EEEEENS5_IJNSA_ILi64EEENSA_ILi128EEENSA_ILi32EEEEEEaNS5_IJlSB_lEEEaSI_NS4_8TiledMMAINS4_8MMA_AtomIJNS4_15SM100_MMA_S8_SSIaaiLi64ELi128ELNS4_4UMMA5MajorE0ELSN_0ELNSM_8SaturateE0EEEEEENS4_6LayoutISC_NS5_IJNSA_ILi0EEESS_SS_EEEEENS5_IJNS4_10UnderscoreESV_SV_EEEEENS4_13SM90_TMA_LOADENS4_14ComposedLayoutINS4_7SwizzleILi1ELi4ELi3EEENS4_18smem_ptr_flag_bitsILi8EEENSR_INS5_IJNSA_ILi8EEESG_EEENS5_IJSG_SB_EEEEEEEvNS4_8identityESY_S18_vS19_EENS_8epilogue10collective18CollectiveEpilogueINS1B_23Sm100TmaWarpSpecializedILi2ELi2ELi32ELb0ELb0EEEJSH_NS5_IJNSR_ISE_SB_EES1G_EEEaSI_aSI_NS1B_6fusion15FusionCallbacksIS1F_NS1I_17LinearCombinationIaiaiLNS_15FloatRoundStyleE2EEESH_S1H_JEEENS4_5SM1004TMEM4LOAD26SM100_TMEM_LOAD_16dp32b32xESY_NSZ_INS10_ILi2ELi4ELi3EEES13_NSR_INS5_IJS14_SE_EEENS5_IJSE_SB_EEEEEEENS4_39AutoVectorizingCopyWithAssumedAlignmentILi128EEENS4_14SM90_TMA_STOREES1W_S1Y_S1Y_EEEvvEEEEvNT_6ParamsE --------------------------
	.section	.text._ZN7cutlass13device_kernelINS_4gemm6kernel13GemmUniversalIN4cute5tupleIJiiiiEEENS1_10collective13CollectiveMmaINS1_35MainloopSm100TmaUmmaWarpSpecializedILi3ELi2ELi4ENS5_IJNS4_1CILi1EEESB_SB_EEEEENS5_IJNSA_ILi64EEENSA_ILi128EEENSA_ILi32EEEEEEaNS5_IJlSB_lEEEaSI_NS4_8TiledMMAINS4_8MMA_AtomIJNS4_15SM100_MMA_S8_SSIaaiLi64ELi128ELNS4_4UMMA5MajorE0ELSN_0ELNSM_8SaturateE0EEEEEENS4_6LayoutISC_NS5_IJNSA_ILi0EEESS_SS_EEEEENS5_IJNS4_10UnderscoreESV_SV_EEEEENS4_13SM90_TMA_LOADENS4_14ComposedLayoutINS4_7SwizzleILi1ELi4ELi3EEENS4_18smem_ptr_flag_bitsILi8EEENSR_INS5_IJNSA_ILi8EEESG_EEENS5_IJSG_SB_EEEEEEEvNS4_8identityESY_S18_vS19_EENS_8epilogue10collective18CollectiveEpilogueINS1B_23Sm100TmaWarpSpecializedILi2ELi2ELi32ELb0ELb0EEEJSH_NS5_IJNSR_ISE_SB_EES1G_EEEaSI_aSI_NS1B_6fusion15FusionCallbacksIS1F_NS1I_17LinearCombinationIaiaiLNS_15FloatRoundStyleE2EEESH_S1H_JEEENS4_5SM1004TMEM4LOAD26SM100_TMEM_LOAD_16dp32b32xESY_NSZ_INS10_ILi2ELi4ELi3EEES13_NSR_INS5_IJS14_SE_EEENS5_IJSE_SB_EEEEEEENS4_39AutoVectorizingCopyWithAssumedAlignmentILi128EEENS4_14SM90_TMA_STOREES1W_S1Y_S1Y_EEEvvEEEEvNT_6ParamsE,"ax",@progbits
	.align	128
.text._ZN7cutlass13device_kernelINS_4gemm6kernel13GemmUniversalIN4cute5tupleIJiiiiEEENS1_10collective13CollectiveMmaINS1_35MainloopSm100TmaUmmaWarpSpecializedILi3ELi2ELi4ENS5_IJNS4_1CILi1EEESB_SB_EEEEENS5_IJNSA_ILi64EEENSA_ILi128EEENSA_ILi32EEEEEEaNS5_IJlSB_lEEEaSI_NS4_8TiledMMAINS4_8MMA_AtomIJNS4_15SM100_MMA_S8_SSIaaiLi64ELi128ELNS4_4UMMA5MajorE0ELSN_0ELNSM_8SaturateE0EEEEEENS4_6LayoutISC_NS5_IJNSA_ILi0EEESS_SS_EEEEENS5_IJNS4_10UnderscoreESV_SV_EEEEENS4_13SM90_TMA_LOADENS4_14ComposedLayoutINS4_7SwizzleILi1ELi4ELi3EEENS4_18smem_ptr_flag_bitsILi8EEENSR_INS5_IJNSA_ILi8EEESG_EEENS5_IJSG_SB_EEEEEEEvNS4_8identityESY_S18_vS19_EENS_8epilogue10collective18CollectiveEpilogueINS1B_23Sm100TmaWarpSpecializedILi2ELi2ELi32ELb0ELb0EEEJSH_NS5_IJNSR_ISE_SB_EES1G_EEEaSI_aSI_NS1B_6fusion15FusionCallbacksIS1F_NS1I_17LinearCombinationIaiaiLNS_15FloatRoundStyleE2EEESH_S1H_JEEENS4_5SM1004TMEM4LOAD26SM100_TMEM_LOAD_16dp32b32xESY_NSZ_INS10_ILi2ELi4ELi3EEES13_NSR_INS5_IJS14_SE_EEENS5_IJSE_SB_EEEEEEENS4_39AutoVectorizingCopyWithAssumedAlignmentILi128EEENS4_14SM90_TMA_STOREES1W_S1Y_S1Y_EEEvvEEEEvNT_6ParamsE:
        .type           _ZN7cutlass13device_kernelINS_4gemm6kernel13GemmUniversalIN4cute5tupleIJiiiiEEENS1_10collective13CollectiveMmaINS1_35MainloopSm100TmaUmmaWarpSpecializedILi3ELi2ELi4ENS5_IJNS4_1CILi1EEESB_SB_EEEEENS5_IJNSA_ILi64EEENSA_ILi128EEENSA_ILi32EEEEEEaNS5_IJlSB_lEEEaSI_NS4_8TiledMMAINS4_8MMA_AtomIJNS4_15SM100_MMA_S8_SSIaaiLi64ELi128ELNS4_4UMMA5MajorE0ELSN_0ELNSM_8SaturateE0EEEEEENS4_6LayoutISC_NS5_IJNSA_ILi0EEESS_SS_EEEEENS5_IJNS4_10UnderscoreESV_SV_EEEEENS4_13SM90_TMA_LOADENS4_14ComposedLayoutINS4_7SwizzleILi1ELi4ELi3EEENS4_18smem_ptr_flag_bitsILi8EEENSR_INS5_IJNSA_ILi8EEESG_EEENS5_IJSG_SB_EEEEEEEvNS4_8identityESY_S18_vS19_EENS_8epilogue10collective18CollectiveEpilogueINS1B_23Sm100TmaWarpSpecializedILi2ELi2ELi32ELb0ELb0EEEJSH_NS5_IJNSR_ISE_SB_EES1G_EEEaSI_aSI_NS1B_6fusion15FusionCallbacksIS1F_NS1I_17LinearCombinationIaiaiLNS_15FloatRoundStyleE2EEESH_S1H_JEEENS4_5SM1004TMEM4LOAD26SM100_TMEM_LOAD_16dp32b32xESY_NSZ_INS10_ILi2ELi4ELi3EEES13_NSR_INS5_IJS14_SE_EEENS5_IJSE_SB_EEEEEEENS4_39AutoVectorizingCopyWithAssumedAlignmentILi128EEENS4_14SM90_TMA_STOREES1W_S1Y_S1Y_EEEvvEEEEvNT_6ParamsE,@function
        .size           _ZN7cutlass13device_kernelINS_4gemm6kernel13GemmUniversalIN4cute5tupleIJiiiiEEENS1_10collective13CollectiveMmaINS1_35MainloopSm100TmaUmmaWarpSpecializedILi3ELi2ELi4ENS5_IJNS4_1CILi1EEESB_SB_EEEEENS5_IJNSA_ILi64EEENSA_ILi128EEENSA_ILi32EEEEEEaNS5_IJlSB_lEEEaSI_NS4_8TiledMMAINS4_8MMA_AtomIJNS4_15SM100_MMA_S8_SSIaaiLi64ELi128ELNS4_4UMMA5MajorE0ELSN_0ELNSM_8SaturateE0EEEEEENS4_6LayoutISC_NS5_IJNSA_ILi0EEESS_SS_EEEEENS5_IJNS4_10UnderscoreESV_SV_EEEEENS4_13SM90_TMA_LOADENS4_14ComposedLayoutINS4_7SwizzleILi1ELi4ELi3EEENS4_18smem_ptr_flag_bitsILi8EEENSR_INS5_IJNSA_ILi8EEESG_EEENS5_IJSG_SB_EEEEEEEvNS4_8identityESY_S18_vS19_EENS_8epilogue10collective18CollectiveEpilogueINS1B_23Sm100TmaWarpSpecializedILi2ELi2ELi32ELb0ELb0EEEJSH_NS5_IJNSR_ISE_SB_EES1G_EEEaSI_aSI_NS1B_6fusion15FusionCallbacksIS1F_NS1I_17LinearCombinationIaiaiLNS_15FloatRoundStyleE2EEESH_S1H_JEEENS4_5SM1004TMEM4LOAD26SM100_TMEM_LOAD_16dp32b32xESY_NSZ_INS10_ILi2ELi4ELi3EEES13_NSR_INS5_IJS14_SE_EEENS5_IJSE_SB_EEEEEEENS4_39AutoVectorizingCopyWithAssumedAlignmentILi128EEENS4_14SM90_TMA_STOREES1W_S1Y_S1Y_EEEvvEEEEvNT_6ParamsE,(.L_x_139 - _ZN7cutlass13device_kernelINS_4gemm6kernel13GemmUniversalIN4cute5tupleIJiiiiEEENS1_10collective13CollectiveMmaINS1_35MainloopSm100TmaUmmaWarpSpecializedILi3ELi2ELi4ENS5_IJNS4_1CILi1EEESB_SB_EEEEENS5_IJNSA_ILi64EEENSA_ILi128EEENSA_ILi32EEEEEEaNS5_IJlSB_lEEEaSI_NS4_8TiledMMAINS4_8MMA_AtomIJNS4_15SM100_MMA_S8_SSIaaiLi64ELi128ELNS4_4UMMA5MajorE0ELSN_0ELNSM_8SaturateE0EEEEEENS4_6LayoutISC_NS5_IJNSA_ILi0EEESS_SS_EEEEENS5_IJNS4_10UnderscoreESV_SV_EEEEENS4_13SM90_TMA_LOADENS4_14ComposedLayoutINS4_7SwizzleILi1ELi4ELi3EEENS4_18smem_ptr_flag_bitsILi8EEENSR_INS5_IJNSA_ILi8EEESG_EEENS5_IJSG_SB_EEEEEEEvNS4_8identityESY_S18_vS19_EENS_8epilogue10collective18CollectiveEpilogueINS1B_23Sm100TmaWarpSpecializedILi2ELi2ELi32ELb0ELb0EEEJSH_NS5_IJNSR_ISE_SB_EES1G_EEEaSI_aSI_NS1B_6fusion15FusionCallbacksIS1F_NS1I_17LinearCombinationIaiaiLNS_15FloatRoundStyleE2EEESH_S1H_JEEENS4_5SM1004TMEM4LOAD26SM100_TMEM_LOAD_16dp32b32xESY_NSZ_INS10_ILi2ELi4ELi3EEES13_NSR_INS5_IJS14_SE_EEENS5_IJSE_SB_EEEEEEENS4_39AutoVectorizingCopyWithAssumedAlignmentILi128EEENS4_14SM90_TMA_STOREES1W_S1Y_S1Y_EEEvvEEEEvNT_6ParamsE)
        .other          _ZN7cutlass13device_kernelINS_4gemm6kernel13GemmUniversalIN4cute5tupleIJiiiiEEENS1_10collective13CollectiveMmaINS1_35MainloopSm100TmaUmmaWarpSpecializedILi3ELi2ELi4ENS5_IJNS4_1CILi1EEESB_SB_EEEEENS5_IJNSA_ILi64EEENSA_ILi128EEENSA_ILi32EEEEEEaNS5_IJlSB_lEEEaSI_NS4_8TiledMMAINS4_8MMA_AtomIJNS4_15SM100_MMA_S8_SSIaaiLi64ELi128ELNS4_4UMMA5MajorE0ELSN_0ELNSM_8SaturateE0EEEEEENS4_6LayoutISC_NS5_IJNSA_ILi0EEESS_SS_EEEEENS5_IJNS4_10UnderscoreESV_SV_EEEEENS4_13SM90_TMA_LOADENS4_14ComposedLayoutINS4_7SwizzleILi1ELi4ELi3EEENS4_18smem_ptr_flag_bitsILi8EEENSR_INS5_IJNSA_ILi8EEESG_EEENS5_IJSG_SB_EEEEEEEvNS4_8identityESY_S18_vS19_EENS_8epilogue10collective18CollectiveEpilogueINS1B_23Sm100TmaWarpSpecializedILi2ELi2ELi32ELb0ELb0EEEJSH_NS5_IJNSR_ISE_SB_EES1G_EEEaSI_aSI_NS1B_6fusion15FusionCallbacksIS1F_NS1I_17LinearCombinationIaiaiLNS_15FloatRoundStyleE2EEESH_S1H_JEEENS4_5SM1004TMEM4LOAD26SM100_TMEM_LOAD_16dp32b32xESY_NSZ_INS10_ILi2ELi4ELi3EEES13_NSR_INS5_IJS14_SE_EEENS5_IJSE_SB_EEEEEEENS4_39AutoVectorizingCopyWithAssumedAlignmentILi128EEENS4_14SM90_TMA_STOREES1W_S1Y_S1Y_EEEvvEEEEvNT_6ParamsE,@"STO_CUDA_ENTRY STV_DEFAULT"
_ZN7cutlass13device_kernelINS_4gemm6kernel13GemmUniversalIN4cute5tupleIJiiiiEEENS1_10collective13CollectiveMmaINS1_35MainloopSm100TmaUmmaWarpSpecializedILi3ELi2ELi4ENS5_IJNS4_1CILi1EEESB_SB_EEEEENS5_IJNSA_ILi64EEENSA_ILi128EEENSA_ILi32EEEEEEaNS5_IJlSB_lEEEaSI_NS4_8TiledMMAINS4_8MMA_AtomIJNS4_15SM100_MMA_S8_SSIaaiLi64ELi128ELNS4_4UMMA5MajorE0ELSN_0ELNSM_8SaturateE0EEEEEENS4_6LayoutISC_NS5_IJNSA_ILi0EEESS_SS_EEEEENS5_IJNS4_10UnderscoreESV_SV_EEEEENS4_13SM90_TMA_LOADENS4_14ComposedLayoutINS4_7SwizzleILi1ELi4ELi3EEENS4_18smem_ptr_flag_bitsILi8EEENSR_INS5_IJNSA_ILi8EEESG_EEENS5_IJSG_SB_EEEEEEEvNS4_8identityESY_S18_vS19_EENS_8epilogue10collective18CollectiveEpilogueINS1B_23Sm100TmaWarpSpecializedILi2ELi2ELi32ELb0ELb0EEEJSH_NS5_IJNSR_ISE_SB_EES1G_EEEaSI_aSI_NS1B_6fusion15FusionCallbacksIS1F_NS1I_17LinearCombinationIaiaiLNS_15FloatRoundStyleE2EEESH_S1H_JEEENS4_5SM1004TMEM4LOAD26SM100_TMEM_LOAD_16dp32b32xESY_NSZ_INS10_ILi2ELi4ELi3EEES13_NSR_INS5_IJS14_SE_EEENS5_IJSE_SB_EEEEEEENS4_39AutoVectorizingCopyWithAssumedAlignmentILi128EEENS4_14SM90_TMA_STOREES1W_S1Y_S1Y_EEEvvEEEEvNT_6ParamsE:
[----:B------:R-:W1:Y:S01]  /*0000*/  LDC R1, c[0x0][0x37c] ;  /* 0x0000df00ff017b82 */ /* 0x000e620000000800 */
[----:B------:R-:W2:Y:S01]  /*0010*/  S2R R103, SR_TID.X ;  /* 0x0000000000677919 */ /* 0x000ea20000002100 */
[----:B------:R-:W3:Y:S01]  /*0020*/  LDCU.64 UR4, c[0x0][0x890] ;  /* 0x00011200ff0477ac */ /* 0x000ee20008000a00 */
[----:B------:R-:W-:Y:S02]  /*0030*/  PRMT R91, RZ, 0x7610, R91 ;  /* 0x00007610ff5b7816 */ /* 0x000fe4000000005b */
[----:B------:R-:W-:Y:S01]  /*0040*/  ELECT P5, URZ, PT ;  /* 0x0000000000ff782f */ /* 0x000fe200038a0000 */
[----:B------:R-:W4:Y:S01]  /*0050*/  LDCU.64 UR46, c[0x0][0x358] ;  /* 0x00006b00ff2e77ac */ /* 0x000f220008000a00 */
[----:B---3--:R-:W-:-:S04]  /*0060*/  UISETP.NE.U32.AND UP0, UPT, UR4, URZ, UPT ;  /* 0x000000ff0400728c */ /* 0x008fc8000bf05070 */
[----:B------:R-:W-:Y:S01]  /*0070*/  UISETP.NE.AND.EX UP0, UPT, UR5, URZ, UPT, UP0 ;  /* 0x000000ff0500728c */ /* 0x000fe2000bf05300 */
[----:B--2---:R-:W-:-:S05]  /*0080*/  SHF.R.U32.HI R96, RZ, 0x5, R103 ;  /* 0x00000005ff607819 */ /* 0x004fca0000011667 */
[----:B------:R-:W2:Y:S02]  /*0090*/  SHFL.IDX PT, R0, R96, RZ, 0x1f ;  /* 0x00001fff60007589 */ /* 0x000ea400000e0000 */
[----:B--2---:R-:W-:Y:S01]  /*00a0*/  R2UR UR8, R0 ;  /* 0x00000000000872ca */ /* 0x004fe200000e0000 */
[----:B-1--4-:R-:W-:-:S14]  /*00b0*/  BRA.U UP0, `(.L_x_0) ;  /* 0x00000001002c7547 */ /* 0x012fdc000b800000 */
[----:B------:R-:W1:Y:S02]  /*00c0*/  LDCU.64 UR6, c[0x0][0x888] ;  /* 0x00011100ff0677ac */ /* 0x000e640008000a00 */
[----:B-1----:R-:W-:-:S04]  /*00d0*/  UISETP.NE.U32.AND UP0, UPT, UR6, URZ, UPT ;  /* 0x000000ff0600728c */ /* 0x002fc8000bf05070 */
[----:B------:R-:W-:-:S09]  /*00e0*/  UISETP.NE.AND.EX UP0, UPT, UR7, URZ, UPT, UP0 ;  /* 0x000000ff0700728c */ /* 0x000fd2000bf05300 */
[----:B------:R-:W-:Y:S05]  /*00f0*/  BRA.U !UP0, `(.L_x_1) ;  /* 0x0000000108107547 */ /* 0x000fea000b800000 */
[----:B------:R-:W1:Y:S02]  /*0100*/  LDC.64 R50, c[0x0][0x888] ;  /* 0x00022200ff327b82 */ /* 0x000e640000000a00 */
[----:B-1----:R1:W5:Y:S01]  /*0110*/  LDG.E R50, desc[UR46][R50.64] ;  /* 0x0000002e32327981 */ /* 0x002362000c1e1900 */
[----:B------:R-:W-:Y:S01]  /*0120*/  HFMA2 R91, -RZ, RZ, 0, 5.9604644775390625e-08 ;  /* 0x00000001ff5b7431 */ /* 0x000fe200000001ff */
[----:B------:R-:W-:Y:S05]  /*0130*/  BRA `(.L_x_0) ;  /* 0x00000000000c7947 */ /* 0x000fea0003800000 */
.L_x_1:
[----:B------:R-:W1:Y:S01]  /*0140*/  LDCU UR6, c[0x0][0x880] ;  /* 0x00011000ff0677ac */ /* 0x000e620008000800 */
[----:B------:R-:W-:Y:S01]  /*0150*/  HFMA2 R91, -RZ, RZ, 0, 5.9604644775390625e-08 ;  /* 0x00000001ff5b7431 */ /* 0x000fe200000001ff */
[----:B-1----:R-:W-:-:S07]  /*0160*/  MOV R50, UR6 ;  /* 0x0000000600327c02 */ /* 0x002fce0008000f00 */
.L_x_0:
[----:B------:R-:W2:Y:S02]  /*0170*/  LDCU.64 UR6, c[0x0][0x8b0] ;  /* 0x00011600ff0677ac */ /* 0x000ea40008000a00 */
[----:B--2---:R-:W-:-:S04]  /*0180*/  UISETP.NE.U32.AND UP0, UPT, UR6, URZ, UPT ;  /* 0x000000ff0600728c */ /* 0x004fc8000bf05070 */
[----:B------:R-:W-:-:S09]  /*0190*/  UISETP.NE.AND.EX UP0, UPT, UR7, URZ, UPT, UP0 ;  /* 0x000000ff0700728c */ /* 0x000fd2000bf05300 */
[----:B------:R-:W-:Y:S05]  /*01a0*/  BRA.U UP0, `(.L_x_2) ;  /* 0x0000000100247547 */ /* 0x000fea000b800000 */
[----:B------:R-:W2:Y:S02]  /*01b0*/  LDCU.64 UR6, c[0x0][0x8a8] ;  /* 0x00011500ff0677ac */ /* 0x000ea40008000a00 */
[----:B--2---:R-:W-:-:S04]  /*01c0*/  UISETP.NE.U32.AND UP0, UPT, UR6, URZ, UPT ;  /* 0x000000ff0600728c */ /* 0x004fc8000bf05070 */
[----:B------:R-:W-:-:S09]  /*01d0*/  UISETP.NE.AND.EX UP0, UPT, UR7, URZ, UPT, UP0 ;  /* 0x000000ff0700728c */ /* 0x000fd2000bf05300 */
[----:B------:R-:W-:Y:S05]  /*01e0*/  BRA.U !UP0, `(.L_x_3) ;  /* 0x00000001080c7547 */ /* 0x000fea000b800000 */
[----:B------:R-:W2:Y:S02]  /*01f0*/  LDC.64 R2, c[0x0][0x8a8] ;  /* 0x00022a00ff027b82 */ /* 0x000ea40000000a00 */
[----:B--2---:R2:W5:Y:S01]  /*0200*/  LDG.E R47, desc[UR46][R2.64] ;  /* 0x0000002e022f7981 */ /* 0x004562000c1e1900 */
[----:B------:R-:W-:Y:S05]  /*0210*/  BRA `(.L_x_2) ;  /* 0x0000000000087947 */ /* 0x000fea0003800000 */
.L_x_3:
[----:B------:R-:W2:Y:S02]  /*0220*/  LDCU UR6, c[0x0][0x8a0] ;  /* 0x00011400ff0677ac */ /* 0x000ea40008000800 */
[----:B--2---:R-:W-:Y:S02]  /*0230*/  MOV R47, UR6 ;  /* 0x00000006002f7c02 */ /* 0x004fe40008000f00 */
.L_x_2:
[----:B------:R-:W-:Y:S01]  /*0240*/  IMAD.U32 R0, RZ, RZ, UR8 ;  /* 0x00000008ff007e24 */ /* 0x000fe2000f8e00ff */
[----:B------:R-:W-:Y:S04]  /*0250*/  BSSY.RECONVERGENT B0, `(.L_x_4) ;  /* 0x000000c000007945 */ /* 0x000fe80003800200 */
[C---:B------:R-:W-:Y:S02]  /*0260*/  ISETP.NE.OR P1, PT, R0.reuse, 0x1, !P5 ;  /* 0x000000010000780c */ /* 0x040fe40006f25670 */
[----:B------:R-:W-:-:S11]  /*0270*/  ISETP.NE.OR P0, PT, R0, 0x3, !P5 ;  /* 0x000000030000780c */ /* 0x000fd60006f05670 */
[----:B------:R-:W-:Y:S05]  /*0280*/  @P1 BRA `(.L_x_5) ;  /* 0x0000000000201947 */ /* 0x000fea0003800000 */
[----:B------:R-:W3:Y:S02]  /*0290*/  LDCU.64 UR6, c[0x0][0x348] ;  /* 0x00006900ff0677ac */ /* 0x000ee40008000a00 */
[----:B---3--:R-:W-:Y:S02]  /*02a0*/  UIADD3 UR10, UP1, UPT, UR6, 0x80, URZ ;  /* 0x00000080060a7890 */ /* 0x008fe4000ff3e0ff */
[----:B------:R-:W-:Y:S02]  /*02b0*/  UIADD3 UR6, UP0, UPT, UR6, 0x180, URZ ;  /* 0x0000018006067890 */ /* 0x000fe4000ff1e0ff */
[----:B------:R-:W-:Y:S02]  /*02c0*/  UIADD3.X UR11, UPT, UPT, URZ, UR7, URZ, UP1, !UPT ;  /* 0x00000007ff0b7290 */ /* 0x000fe40008ffe4ff */
[----:B------:R-:W-:-:S07]  /*02d0*/  UIADD3.X UR7, UPT, UPT, URZ, UR7, URZ, UP0, !UPT ;  /* 0x00000007ff077290 */ /* 0x000fce00087fe4ff */
[----:B------:R3:W-:Y:S02]  /*02e0*/  UTMACCTL.PF [UR10] ;  /* 0x000000000a0079b9 */ /* 0x0007e40008040000 */
[----:B------:R3:W-:Y:S02]  /*02f0*/  UTMACCTL.PF [UR6] ;  /* 0x00000000060079b9 */ /* 0x0007e40008040000 */
[----:B---3--:R-:W-:Y:S01]  /*0300*/  NOP ;  /* 0x0000000000007918 */ /* 0x008fe20000000000 */
.L_x_5:
[----:B------:R-:W-:Y:S05]  /*0310*/  BSYNC.RECONVERGENT B0 ;  /* 0x0000000000007941 */ /* 0x000fea0003800200 */
.L_x_4:
[----:B------:R-:W-:Y:S04]  /*0320*/  BSSY.RECONVERGENT B0, `(.L_x_6) ;  /* 0x000000a000007945 */ /* 0x000fe80003800200 */
        /* <DEDUP_REMOVED lines=9> */
.L_x_7:
[----:B------:R-:W-:Y:S05]  /*03c0*/  BSYNC.RECONVERGENT B0 ;  /* 0x0000000000007941 */ /* 0x000fea0003800200 */
.L_x_6:
[----:B------:R-:W3:Y:S01]  /*03d0*/  LDCU.64 UR6, c[0x0][0x888] ;  /* 0x00011100ff0677ac */ /* 0x000ee20008000a00 */
[----:B------:R-:W-:Y:S02]  /*03e0*/  UISETP.EQ.U32.AND UP1, UPT, UR4, URZ, UPT ;  /* 0x000000ff0400728c */ /* 0x000fe4000bf22070 */
[----:B------:R-:W-:Y:S02]  /*03f0*/  UPLOP3.LUT UP2, UPT, UPT, UPT, UPT, 0x80, 0x8 ;  /* 0x000000000008789c */ /* 0x000fe40003f4f070 */
[----:B---3--:R-:W-:-:S04]  /*0400*/  UISETP.NE.U32.AND UP0, UPT, UR6, URZ, UPT ;  /* 0x000000ff0600728c */ /* 0x008fc8000bf05070 */
[----:B------:R-:W-:-:S04]  /*0410*/  UISETP.NE.AND.EX UP0, UPT, UR7, URZ, UPT, UP0 ;  /* 0x000000ff0700728c */ /* 0x000fc8000bf05300 */
[----:B------:R-:W-:-:S04]  /*0420*/  UISETP.EQ.OR.EX UP3, UPT, UR5, URZ, !UP0, UP1 ;  /* 0x000000ff0500728c */ /* 0x000fc8000c762710 */
[----:B------:R-:W-:-:S05]  /*0430*/  UP2UR UR50, UPR, URZ, 0x8 ;  /* 0x00000008ff327883 */ /* 0x000fca0008000000 */
[----:B------:R-:W-:Y:S07]  /*0440*/  BRA.U !UP3, `(.L_x_8) ;  /* 0x000000010b207547 */ /* 0x000fee000b800000 */
[----:B-----5:R-:W-:Y:S01]  /*0450*/  R2UR UR6, R50 ;  /* 0x00000000320672ca */ /* 0x020fe200000e0000 */
[----:B------:R-:W-:Y:S02]  /*0460*/  UISETP.NE.U32.AND UP2, UPT, UR4, URZ, UPT ;  /* 0x000000ff0400728c */ /* 0x000fe4000bf45070 */
[----:B------:R-:W-:Y:S02]  /*0470*/  USEL UR4, URZ, 0xffffffff, UP0 ;  /* 0xffffffffff047887 */ /* 0x000fe40008000000 */
[----:B------:R-:W-:-:S08]  /*0480*/  UISETP.NE.AND.EX UP2, UPT, UR5, URZ, UPT, UP2 ;  /* 0x000000ff0500728c */ /* 0x000fd0000bf45320 */
[----:B------:R-:W-:-:S04]  /*0490*/  UISETP.NE.AND UP1, UPT, UR6, URZ, UPT ;  /* 0x000000ff0600728c */ /* 0x000fc8000bf25270 */
[----:B------:R-:W-:-:S04]  /*04a0*/  @!UP2 USEL UR4, URZ, 0xffffffff, UP1 ;  /* 0xffffffffff04a887 */ /* 0x000fc80008800000 */
[----:B------:R-:W-:-:S04]  /*04b0*/  ULOP3.LUT UR4, UR4, 0x1, URZ, 0xc0, !UPT ;  /* 0x0000000104047892 */ /* 0x000fc8000f8ec0ff */
[----:B------:R-:W-:-:S11]  /*04c0*/  UISETP.NE.U32.AND UP2, UPT, UR4, 0x1, UPT ;  /* 0x000000010400788c */ /* 0x000fd6000bf45070 */
.L_x_8:
[----:B--2---:R-:W2:Y:S01]  /*04d0*/  SHFL.IDX PT, R2, R96, RZ, 0x1f ;  /* 0x00001fff60027589 */ /* 0x004ea200000e0000 */
[----:B------:R-:W-:-:S04]  /*04e0*/  UISETP.NE.AND UP1, UPT, UR8, 0x2, UPT ;  /* 0x000000020800788c */ /* 0x000fc8000bf25270 */
[----:B------:R-:W-:Y:S01]  /*04f0*/  USEL UR6, URZ, 0x1, UP1 ;  /* 0x00000001ff067887 */ /* 0x000fe20008800000 */
[----:B--2---:R-:W-:-:S13]  /*0500*/  ISETP.NE.AND P0, PT, R2, RZ, PT ;  /* 0x000000ff0200720c */ /* 0x004fda0003f05270 */
[----:B------:R-:W-:Y:S05]  /*0510*/  @P0 BRA `(.L_x_9) ;  /* 0x0000000000400947 */ /* 0x000fea0003800000 */
[----:B------:R-:W2:Y:S01]  /*0520*/  S2UR UR5, SR_CgaCtaId ;  /* 0x00000000000579c3 */ /* 0x000ea20000008800 */
[----:B------:R-:W-:Y:S01]  /*0530*/  UMOV UR7, 0x400 ;  /* 0x0000040000077882 */ /* 0x000fe20000000000 */
[----:B------:R-:W-:Y:S01]  /*0540*/  UMOV UR4, 0x1 ;  /* 0x0000000100047882 */ /* 0x000fe20000000000 */
[----:B------:R-:W-:Y:S01]  /*0550*/  ELECT P0, URZ, PT ;  /* 0x0000000000ff782f */ /* 0x000fe20003800000 */
[----:B------:R-:W-:-:S04]  /*0560*/  UIADD3 UR10, UPT, UPT, -UR4, 0x100000, URZ ;  /* 0x00100000040a7890 */ /* 0x000fc8000fffe1ff */
[----:B------:R-:W-:Y:S02]  /*0570*/  USHF.L.U32 UR11, UR10, 0xb, URZ ;  /* 0x0000000b0a0b7899 */ /* 0x000fe400080006ff */
[----:B------:R-:W-:Y:S02]  /*0580*/  USHF.L.U32 UR10, UR10, 0x1, URZ ;  /* 0x000000010a0a7899 */ /* 0x000fe400080006ff */
[----:B--2---:R-:W-:Y:S01]  /*0590*/  ULEA UR5, UR5, UR7, 0x18 ;  /* 0x0000000705057291 */ /* 0x004fe2000f8ec0ff */
[----:B------:R-:W2:Y:S11]  /*05a0*/  FENCE.VIEW.ASYNC.S ;  /* 0x00000000000073c6 */ /* 0x000eb60000000000 */
[----:B--2---:R2:W3:Y:S01]  /*05b0*/  SYNCS.EXCH.64 URZ, [UR5], UR10 ;  /* 0x0000000a05ff75b2 */ /* 0x0044e20008000100 */
[----:B------:R2:W4:Y:S01]  /*05c0*/  SYNCS.EXCH.64 URZ, [UR5+0x18], UR10 ;  /* 0x0000180a05ff75b2 */ /* 0x0005220008000100 */
[----:B------:R2:W1:Y:S01]  /*05d0*/  SYNCS.EXCH.64 URZ, [UR5+0x8], UR10 ;  /* 0x0000080a05ff75b2 */ /* 0x0004620008000100 */
[----:B------:R2:W1:Y:S01]  /*05e0*/  SYNCS.EXCH.64 URZ, [UR5+0x20], UR10 ;  /* 0x0000200a05ff75b2 */ /* 0x0004620008000100 */
[----:B------:R2:W1:Y:S01]  /*05f0*/  SYNCS.EXCH.64 URZ, [UR5+0x10], UR10 ;  /* 0x0000100a05ff75b2 */ /* 0x0004620008000100 */
[----:B------:R2:W1:Y:S01]  /*0600*/  SYNCS.EXCH.64 URZ, [UR5+0x28], UR10 ;  /* 0x0000280a05ff75b2 */ /* 0x0004620008000100 */
[----:B------:R-:W-:Y:S01]  /*0610*/  NOP ;  /* 0x0000000000007918 */ /* 0x000fe20000000000 */
.L_x_9:
[----:B------:R-:W2:Y:S01]  /*0620*/  SHFL.IDX PT, R2, R96, RZ, 0x1f ;  /* 0x00001fff60027589 */ /* 0x000ea200000e0000 */
[----:B------:R-:W-:Y:S01]  /*0630*/  NOP ;  /* 0x0000000000007918 */ /* 0x000fe20000000000 */
[----:B--2---:R-:W-:-:S13]  /*0640*/  ISETP.NE.AND P0, PT, R2, 0x1, PT ;  /* 0x000000010200780c */ /* 0x004fda0003f05270 */
[----:B------:R-:W-:Y:S05]  /*0650*/  @P0 BRA `(.L_x_10) ;  /* 0x0000000000480947 */ /* 0x000fea0003800000 */
[----:B------:R-:W2:Y:S01]  /*0660*/  S2UR UR7, SR_CgaCtaId ;  /* 0x00000000000779c3 */ /* 0x000ea20000008800 */
[----:B------:R-:W-:Y:S01]  /*0670*/  UMOV UR9, 0x400 ;  /* 0x0000040000097882 */ /* 0x000fe20000000000 */
[----:B------:R-:W-:Y:S01]  /*0680*/  UMOV UR5, 0x20 ;  /* 0x0000002000057882 */ /* 0x000fe20000000000 */
[----:B------:R-:W-:Y:S01]  /*0690*/  UMOV UR4, 0x80 ;  /* 0x0000008000047882 */ /* 0x000fe20000000000 */
[----:B------:R-:W-:-:S04]  /*06a0*/  UIADD3 UR10, UPT, UPT, -UR5, 0x100000, URZ ;  /* 0x00100000050a7890 */ /* 0x000fc8000fffe1ff */
[----:B------:R-:W-:Y:S02]  /*06b0*/  USHF.L.U32 UR11, UR10, 0xb, URZ ;  /* 0x0000000b0a0b7899 */ /* 0x000fe400080006ff */
[----:B------:R-:W-:Y:S02]  /*06c0*/  USHF.L.U32 UR10, UR10, 0x1, URZ ;  /* 0x000000010a0a7899 */ /* 0x000fe400080006ff */
[----:B------:R-:W-:-:S04]  /*06d0*/  UIADD3 UR4, UPT, UPT, -UR4, 0x100000, URZ ;  /* 0x0010000004047890 */ /* 0x000fc8000fffe1ff */
[----:B------:R-:W-:Y:S02]  /*06e0*/  USHF.L.U32 UR5, UR4, 0xb, URZ ;  /* 0x0000000b04057899 */ /* 0x000fe400080006ff */
[----:B------:R-:W-:Y:S01]  /*06f0*/  USHF.L.U32 UR4, UR4, 0x1, URZ ;  /* 0x0000000104047899 */ /* 0x000fe200080006ff */
[----:B------:R-:W-:Y:S01]  /*0700*/  ELECT P0, URZ, PT ;  /* 0x0000000000ff782f */ /* 0x000fe20003800000 */
[----:B--2---:R-:W-:Y:S01]  /*0710*/  ULEA UR7, UR7, UR9, 0x18 ;  /* 0x0000000907077291 */ /* 0x004fe2000f8ec0ff */
[----:B------:R-:W2:Y:S11]  /*0720*/  FENCE.VIEW.ASYNC.S ;  /* 0x00000000000073c6 */ /* 0x000eb60000000000 */
[----:B--2---:R2:W1:Y:S01]  /*0730*/  SYNCS.EXCH.64 URZ, [UR7+0x30], UR10 ;  /* 0x0000300a07ff75b2 */ /* 0x0044620008000100 */
[----:B------:R2:W1:Y:S01]  /*0740*/  SYNCS.EXCH.64 URZ, [UR7+0x40], UR4 ;  /* 0x0000400407ff75b2 */ /* 0x0004620008000100 */
[----:B------:R2:W1:Y:S01]  /*0750*/  SYNCS.EXCH.64 URZ, [UR7+0x38], UR10 ;  /* 0x0000380a07ff75b2 */ /* 0x0004620008000100 */
[----:B------:R2:W1:Y:S01]  /*0760*/  SYNCS.EXCH.64 URZ, [UR7+0x48], UR4 ;  /* 0x0000480407ff75b2 */ /* 0x0004620008000100 */
[----:B------:R-:W-:Y:S01]  /*0770*/  NOP ;  /* 0x0000000000007918 */ /* 0x000fe20000000000 */
.L_x_10:
[----:B------:R-:W3:Y:S01]  /*0780*/  SHFL.IDX PT, R2, R96, RZ, 0x1f ;  /* 0x00001fff60027589 */ /* 0x000ee200000e0000 */
[----:B------:R-:W-:Y:S01]  /*0790*/  NOP ;  /* 0x0000000000007918 */ /* 0x000fe20000000000 */
[----:B---3--:R-:W-:-:S13]  /*07a0*/  ISETP.NE.AND P0, PT, R2, 0x3, PT ;  /* 0x000000030200780c */ /* 0x008fda0003f05270 */
[----:B------:R-:W-:Y:S05]  /*07b0*/  @P0 BRA `(.L_x_11) ;  /* 0x0000000000300947 */ /* 0x000fea0003800000 */
[----:B--2---:R-:W2:Y:S01]  /*07c0*/  S2UR UR5, SR_CgaCtaId ;  /* 0x00000000000579c3 */ /* 0x004ea20000008800 */
        /* <DEDUP_REMOVED lines=8> */
[----:B--2---:R3:W2:Y:S01]  /*0850*/  SYNCS.EXCH.64 URZ, [UR5+0x50], UR10 ;  /* 0x0000500a05ff75b2 */ /* 0x0046a20008000100 */
[----:B------:R3:W1:Y:S02]  /*0860*/  SYNCS.EXCH.64 URZ, [UR5+0x58], UR10 ;  /* 0x0000580a05ff75b2 */ /* 0x0006640008000100 */
[----:B---3--:R-:W-:Y:S01]  /*0870*/  NOP ;  /* 0x0000000000007918 */ /* 0x008fe20000000000 */
.L_x_11:
[----:B------:R-:W3:Y:S01]  /*0880*/  SHFL.IDX PT, R2, R96, RZ, 0x1f ;  /* 0x00001fff60027589 */ /* 0x000ee200000e0000 */
[----:B------:R-:W-:Y:S01]  /*0890*/  NOP ;  /* 0x0000000000007918 */ /* 0x000fe20000000000 */
[----:B---3--:R-:W-:-:S13]  /*08a0*/  ISETP.NE.AND P0, PT, R2, 0x4, PT ;  /* 0x000000040200780c */ /* 0x008fda0003f05270 */
[----:B------:R-:W-:Y:S05]  /*08b0*/  @P0 BRA `(.L_x_12) ;  /* 0x00000000004c0947 */ /* 0x000fea0003800000 */
[----:B--2---:R-:W2:Y:S01]  /*08c0*/  S2UR UR5, SR_CgaCtaId ;  /* 0x00000000000579c3 */ /* 0x004ea20000008800 */
[----:B------:R-:W-:Y:S01]  /*08d0*/  UMOV UR9, 0x100 ;  /* 0x0000010000097882 */ /* 0x000fe20000000000 */
[----:B------:R-:W-:Y:S01]  /*08e0*/  UMOV UR7, 0x400 ;  /* 0x0000040000077882 */ /* 0x000fe20000000000 */
[----:B------:R-:W-:Y:S01]  /*08f0*/  USEL UR9, UR9, 0xe0, UP2 ;  /* 0x000000e009097887 */ /* 0x000fe20009000000 */
[----:B------:R-:W-:Y:S01]  /*0900*/  UMOV UR4, 0x1 ;  /* 0x0000000100047882 */ /* 0x000fe20000000000 */
[----:B------:R-:W-:Y:S01]  /*0910*/  ELECT P0, URZ, PT ;  /* 0x0000000000ff782f */ /* 0x000fe20003800000 */
[----:B------:R-:W-:-:S04]  /*0920*/  UIADD3 UR10, UPT, UPT, -UR4, 0x100000, URZ ;  /* 0x00100000040a7890 */ /* 0x000fc8000fffe1ff */
[----:B------:R-:W-:Y:S02]  /*0930*/  USHF.L.U32 UR11, UR10, 0xb, URZ ;  /* 0x0000000b0a0b7899 */ /* 0x000fe400080006ff */
[----:B------:R-:W-:Y:S02]  /*0940*/  USHF.L.U32 UR10, UR10, 0x1, URZ ;  /* 0x000000010a0a7899 */ /* 0x000fe400080006ff */
[----:B------:R-:W-:-:S04]  /*0950*/  UIADD3 UR12, UPT, UPT, -UR9, 0x100000, URZ ;  /* 0x00100000090c7890 */ /* 0x000fc8000fffe1ff */
[----:B------:R-:W-:Y:S02]  /*0960*/  USHF.L.U32 UR13, UR12, 0xb, URZ ;  /* 0x0000000b0c0d7899 */ /* 0x000fe400080006ff */
[----:B------:R-:W-:Y:S02]  /*0970*/  USHF.L.U32 UR12, UR12, 0x1, URZ ;  /* 0x000000010c0c7899 */ /* 0x000fe400080006ff */
[----:B--2---:R-:W-:Y:S01]  /*0980*/  ULEA UR5, UR5, UR7, 0x18 ;  /* 0x0000000705057291 */ /* 0x004fe2000f8ec0ff */
[----:B------:R-:W2:Y:S11]  /*0990*/  FENCE.VIEW.ASYNC.S ;  /* 0x00000000000073c6 */ /* 0x000eb60000000000 */
[----:B--2---:R3:W2:Y:S01]  /*09a0*/  SYNCS.EXCH.64 URZ, [UR5+0x60], UR10 ;  /* 0x0000600a05ff75b2 */ /* 0x0046a20008000100 */
[----:B------:R3:W1:Y:S01]  /*09b0*/  SYNCS.EXCH.64 URZ, [UR5+0x70], UR12 ;  /* 0x0000700c05ff75b2 */ /* 0x0006620008000100 */
[----:B------:R3:W1:Y:S01]  /*09c0*/  SYNCS.EXCH.64 URZ, [UR5+0x68], UR10 ;  /* 0x0000680a05ff75b2 */ /* 0x0006620008000100 */
[----:B------:R3:W1:Y:S02]  /*09d0*/  SYNCS.EXCH.64 URZ, [UR5+0x78], UR12 ;  /* 0x0000780c05ff75b2 */ /* 0x0006640008000100 */
[----:B---3--:R-:W-:Y:S01]  /*09e0*/  NOP ;  /* 0x0000000000007918 */ /* 0x008fe20000000000 */
.L_x_12:
[----:B------:R-:W3:Y:S01]  /*09f0*/  SHFL.IDX PT, R2, R96, RZ, 0x1f ;  /* 0x00001fff60027589 */ /* 0x000ee200000e0000 */
[----:B------:R-:W-:Y:S01]  /*0a00*/  NOP ;  /* 0x0000000000007918 */ /* 0x000fe20000000000 */
[----:B---3--:R-:W-:-:S13]  /*0a10*/  ISETP.NE.AND P0, PT, R2, 0x5, PT ;  /* 0x000000050200780c */ /* 0x008fda0003f05270 */
[----:B------:R-:W-:Y:S05]  /*0a20*/  @P0 BRA `(.L_x_13) ;  /* 0x0000000000580947 */ /* 0x000fea0003800000 */
[----:B--2---:R-:W2:Y:S01]  /*0a30*/  S2UR UR7, SR_CgaCtaId ;  /* 0x00000000000779c3 */ /* 0x004ea20000008800 */
        /* <DEDUP_REMOVED lines=12> */
[----:B--2---:R3:W2:Y:S01]  /*0b00*/  SYNCS.EXCH.64 URZ, [UR7+0x80], UR10 ;  /* 0x0000800a07ff75b2 */ /* 0x0046a20008000100 */
[----:B------:R3:W1:Y:S01]  /*0b10*/  SYNCS.EXCH.64 URZ, [UR7+0xa0], UR4 ;  /* 0x0000a00407ff75b2 */ /* 0x0006620008000100 */
[----:B------:R3:W1:Y:S01]  /*0b20*/  SYNCS.EXCH.64 URZ, [UR7+0x88], UR10 ;  /* 0x0000880a07ff75b2 */ /* 0x0006620008000100 */
[----:B------:R3:W1:Y:S01]  /*0b30*/  SYNCS.EXCH.64 URZ, [UR7+0xa8], UR4 ;  /* 0x0000a80407ff75b2 */ /* 0x0006620008000100 */
[----:B------:R3:W1:Y:S01]  /*0b40*/  SYNCS.EXCH.64 URZ, [UR7+0x90], UR10 ;  /* 0x0000900a07ff75b2 */ /* 0x0006620008000100 */
[----:B------:R3:W1:Y:S01]  /*0b50*/  SYNCS.EXCH.64 URZ, [UR7+0xb0], UR4 ;  /* 0x0000b00407ff75b2 */ /* 0x0006620008000100 */
[----:B------:R3:W1:Y:S01]  /*0b60*/  SYNCS.EXCH.64 URZ, [UR7+0x98], UR10 ;  /* 0x0000980a07ff75b2 */ /* 0x0006620008000100 */
[----:B------:R3:W1:Y:S02]  /*0b70*/  SYNCS.EXCH.64 URZ, [UR7+0xb8], UR4 ;  /* 0x0000b80407ff75b2 */ /* 0x0006640008000100 */
[----:B---3--:R-:W-:Y:S01]  /*0b80*/  NOP ;  /* 0x0000000000007918 */ /* 0x008fe20000000000 */
.L_x_13:
        /* <DEDUP_REMOVED lines=18> */
.L_x_14:
[----:B--2---:R-:W2:Y:S01]  /*0cb0*/  S2UR UR5, SR_CTAID.X ;  /* 0x00000000000579c3 */ /* 0x004ea20000002500 */
[----:B------:R-:W-:-:S05]  /*0cc0*/  CS2R.32 R90, SR_CgaSize ;  /* 0x00000000005a7805 */ /* 0x000fca0000008a00 */
[----:B------:R-:W-:-:S05]  /*0cd0*/  IMAD R90, R90, -0xa0, RZ ;  /* 0xffffff605a5a7824 */ /* 0x000fca00078e02ff */
[----:B------:R-:W-:-:S14]  /*0ce0*/  R2UR UR9, R90 ;  /* 0x000000005a0972ca */ /* 0x000fdc00000e0000 */
[----:B------:R-:W3:Y:S01]  /*0cf0*/  LDCU UR9, c[0x0][UR9+0x2b0] ;  /* 0x00005600090977ac */ /* 0x000ee20008000800 */
[----:B------:R-:W-:Y:S01]  /*0d00*/  NOP ;  /* 0x0000000000007918 */ /* 0x000fe20000000000 */
[----:B------:R-:W-:-:S05]  /*0d10*/  CS2R.32 R90, SR_CgaSize ;  /* 0x00000000005a7805 */ /* 0x000fca0000008a00 */
[----:B------:R-:W-:-:S05]  /*0d20*/  IMAD R90, R90, -0xa0, RZ ;  /* 0xffffff605a5a7824 */ /* 0x000fca00078e02ff */
[----:B------:R-:W-:-:S14]  /*0d30*/  R2UR UR7, R90 ;  /* 0x000000005a0772ca */ /* 0x000fdc00000e0000 */
[----:B------:R-:W4:Y:S01]  /*0d40*/  LDCU UR7, c[0x0][UR7+0x2b4] ;  /* 0x00005680070777ac */ /* 0x000f220008000800 */
[----:B------:R-:W1:Y:S08]  /*0d50*/  S2UR UR4, SR_CTAID.Y ;  /* 0x00000000000479c3 */ /* 0x000e700000002600 */
[----:B------:R-:W4:Y:S01]  /*0d60*/  LDC R9, c[0x0][0xb24] ;  /* 0x0002c900ff097b82 */ /* 0x000f220000000800 */
[----:B--2---:R-:W-:-:S02]  /*0d70*/  I2FP.F32.U32 R5, UR5 ;  /* 0x0000000500057c45 */ /* 0x004fc40008201000 */
[----:B------:R-:W-:-:S05]  /*0d80*/  CS2R.32 R3, SR_CgaSize ;  /* 0x0000000000037805 */ /* 0x000fca0000008a00 */
[----:B------:R-:W-:-:S06]  /*0d90*/  IMAD R3, R3, -0xa0, RZ ;  /* 0xffffff6003037824 */ /* 0x000fcc00078e02ff */
[----:B------:R-:W2:Y:S01]  /*0da0*/  LDC R3, c[0x0][R3+0x2a0] ;  /* 0x0000a80003037b82 */ /* 0x000ea20000000800 */
[----:B------:R-:W-:Y:S01]  /*0db0*/  MOV R21, UR5 ;  /* 0x0000000500157c02 */ /* 0x000fe20008000f00 */
[----:B---3--:R-:W-:Y:S01]  /*0dc0*/  FMUL R5, R5, UR9 ;  /* 0x0000000905057c20 */ /* 0x008fe20008400000 */
[----:B-1----:R-:W-:Y:S02]  /*0dd0*/  I2FP.F32.U32 R4, UR4 ;  /* 0x0000000400047c45 */ /* 0x002fe40008201000 */
[----:B------:R-:W-:-:S05]  /*0de0*/  CS2R.32 R2, SR_CgaSize ;  /* 0x0000000000027805 */ /* 0x000fca0000008a00 */
[----:B------:R-:W-:-:S06]  /*0df0*/  IMAD R2, R2, -0xa0, RZ ;  /* 0xffffff6002027824 */ /* 0x000fcc00078e02ff */
[----:B------:R-:W1:Y:S01]  /*0e00*/  LDC R2, c[0x0][R2+0x2a4] ;  /* 0x0000a90002027b82 */ /* 0x000e620000000800 */
[----:B------:R-:W3:Y:S01]  /*0e10*/  F2I.U32.TRUNC.NTZ R90, R5 ;  /* 0x00000005005a7305 */ /* 0x000ee2000020f000 */
[----:B------:R-:W-:Y:S01]  /*0e20*/  MOV R20, UR4 ;  /* 0x0000000400147c02 */ /* 0x000fe20008000f00 */
[----:B----4-:R-:W-:-:S05]  /*0e30*/  FMUL R4, R4, UR7 ;  /* 0x0000000704047c20 */ /* 0x010fca0008400000 */
[----:B------:R-:W-:Y:S01]  /*0e40*/  BAR.SYNC.DEFER_BLOCKING 0x0 ;  /* 0x0000000000007b1d */ /* 0x000fe20000010000 */
[----:B------:R-:W-:-:S05]  /*0e50*/  ISETP.GE.AND P0, PT, R9, 0x1, PT ;  /* 0x000000010900780c */ /* 0x000fca0003f06270 */
[----:B------:R-:W4:Y:S02]  /*0e60*/  F2I.U32.TRUNC.NTZ R83, R4 ;  /* 0x0000000400537305 */ /* 0x000f24000020f000 */
[----:B------:R-:W1:Y:S01]  /*0e70*/  S2UR UR36, SR_CTAID.Z ;  /* 0x00000000002479c3 */ /* 0x000e620000002700 */
[----:B---3--:R-:W-:-:S05]  /*0e80*/  IADD3 R90, PT, PT, -R90, RZ, RZ ;  /* 0x000000ff5a5a7210 */ /* 0x008fca0007ffe1ff */
[----:B--2---:R-:W-:Y:S01]  /*0e90*/  IMAD R90, R3, R90, UR5 ;  /* 0x00000005035a7e24 */ /* 0x004fe2000f8e025a */
[----:B----4-:R-:W-:-:S05]  /*0ea0*/  IADD3 R83, PT, PT, -R83, RZ, RZ ;  /* 0x000000ff53537210 */ /* 0x010fca0007ffe1ff */
[----:B-1----:R-:W-:Y:S01]  /*0eb0*/  IMAD R83, R2, R83, UR4 ;  /* 0x0000000402537e24 */ /* 0x002fe2000f8e0253 */
[----:B------:R-:W-:Y:S06]  /*0ec0*/  @!P0 BRA `(.L_x_15) ;  /* 0x0000000000b88947 */ /* 0x000fec0003800000 */
[----:B------:R-:W1:Y:S01]  /*0ed0*/  LDC.64 R4, c[0x0][0xb18] ;  /* 0x0002c600ff047b82 */ /* 0x000e620000000a00 */
[----:B------:R-:W-:-:S07]  /*0ee0*/  ISETP.NE.AND P0, PT, R9, 0x1, PT ;  /* 0x000000010900780c */ /* 0x000fce0003f05270 */
[----:B------:R-:W2:Y:S08]  /*0ef0*/  LDC R10, c[0x0][0xb0c] ;  /* 0x0002c300ff0a7b82 */ /* 0x000eb00000000800 */
[----:B------:R-:W3:Y:S08]  /*0f00*/  LDC R11, c[0x0][0x370] ;  /* 0x0000dc00ff0b7b82 */ /* 0x000ef00000000800 */
[----:B------:R-:W4:Y:S01]  /*0f10*/  LDC R12, c[0x0][0x374] ;  /* 0x0000dd00ff0c7b82 */ /* 0x000f220000000800 */
[----:B-1----:R-:W-:-:S07]  /*0f20*/  ISETP.NE.AND P1, PT, R4, 0x1, PT ;  /* 0x000000010400780c */ /* 0x002fce0003f25270 */
[----:B------:R-:W3:Y:S01]  /*0f30*/  LDC.64 R6, c[0x0][0xb10] ;  /* 0x0002c400ff067b82 */ /* 0x000ee20000000a00 */
[----:B--2---:R-:W-:-:S07]  /*0f40*/  ISETP.NE.AND P2, PT, R10, 0x1, PT ;  /* 0x000000010a00780c */ /* 0x004fce0003f45270 */
[----:B------:R-:W1:Y:S08]  /*0f50*/  LDC R8, c[0x0][0xb20] ;  /* 0x0002c800ff087b82 */ /* 0x000e700000000800 */
[----:B------:R-:W2:Y:S01]  /*0f60*/  LDC.64 R2, c[0x0][0xb28] ;  /* 0x0002ca00ff027b82 */ /* 0x000ea20000000a00 */
[----:B----4-:R-:W-:-:S04]  /*0f70*/  IMAD.HI.U32 R13, R12, R5, RZ ;  /* 0x000000050c0d7227 */ /* 0x010fc800078e00ff */
[----:B------:R-:W-:-:S04]  /*0f80*/  IMAD.HI.U32 R5, R20, R5, RZ ;  /* 0x0000000514057227 */ /* 0x000fc800078e00ff */
[----:B---3--:R-:W-:-:S04]  /*0f90*/  IMAD.HI.U32 R14, R11, R6, RZ ;  /* 0x000000060b0e7227 */ /* 0x008fc800078e00ff */
[C---:B------:R-:W-:Y:S01]  /*0fa0*/  IMAD.HI.U32 R16, R21.reuse, R6, RZ ;  /* 0x0000000615107227 */ /* 0x040fe200078e00ff */
[-C--:B------:R-:W-:Y:S02]  /*0fb0*/  @P2 SHF.R.U32.HI R11, RZ, R7.reuse, R14 ;  /* 0x00000007ff0b2219 */ /* 0x080fe4000001160e */
[-C--:B-1----:R-:W-:Y:S02]  /*0fc0*/  @P1 SHF.R.U32.HI R12, RZ, R8.reuse, R13 ;  /* 0x00000008ff0c1219 */ /* 0x082fe4000001160d */
[----:B------:R-:W-:Y:S02]  /*0fd0*/  SHF.R.U32.HI R5, RZ, R8, R5 ;  /* 0x00000008ff057219 */ /* 0x000fe40000011605 */
[----:B------:R-:W-:Y:S02]  /*0fe0*/  SHF.R.U32.HI R16, RZ, R7, R16 ;  /* 0x00000007ff107219 */ /* 0x000fe40000011610 */
[----:B------:R-:W-:Y:S01]  /*0ff0*/  SEL R5, R20, R5, !P1 ;  /* 0x0000000514057207 */ /* 0x000fe20004800000 */
[----:B--2---:R-:W-:Y:S01]  /*1000*/  IMAD.HI.U32 R14, R12, R2, RZ ;  /* 0x000000020c0e7227 */ /* 0x004fe200078e00ff */
[----:B------:R-:W-:-:S02]  /*1010*/  SEL R7, R21, R16, !P2 ;  /* 0x0000001015077207 */ /* 0x000fc40005000000 */
[----:B------:R-:W-:Y:S01]  /*1020*/  IADD3 R13, PT, PT, -R5, RZ, RZ ;  /* 0x000000ff050d7210 */ /* 0x000fe20007ffe1ff */
[----:B------:R-:W-:Y:S01]  /*1030*/  IMAD.HI.U32 R6, R11, R2, RZ ;  /* 0x000000020b067227 */ /* 0x000fe200078e00ff */
[----:B------:R-:W-:-:S03]  /*1040*/  @P0 SHF.R.U32.HI R12, RZ, R3, R14 ;  /* 0x00000003ff0c0219 */ /* 0x000fc6000001160e */
[----:B------:R-:W-:Y:S01]  /*1050*/  IMAD R13, R4, R13, R20 ;  /* 0x0000000d040d7224 */ /* 0x000fe200078e0214 */
[----:B------:R-:W-:Y:S01]  /*1060*/  @P0 SHF.R.U32.HI R11, RZ, R3, R6 ;  /* 0x00000003ff0b0219 */ /* 0x000fe20000011606 */
[----:B------:R-:W-:-:S04]  /*1070*/  IMAD R12, R12, R9, RZ ;  /* 0x000000090c0c7224 */ /* 0x000fc800078e02ff */
[----:B------:R-:W-:Y:S01]  /*1080*/  IMAD R6, R11, R9, RZ ;  /* 0x000000090b067224 */ /* 0x000fe200078e02ff */
[----:B------:R-:W-:-:S04]  /*1090*/  ISETP.GE.AND P1, PT, R5, R12, PT ;  /* 0x0000000c0500720c */ /* 0x000fc80003f26270 */
[----:B------:R-:W-:Y:S01]  /*10a0*/  ISETP.GE.OR P1, PT, R7, R6, P1 ;  /* 0x000000060700720c */ /* 0x000fe20000f26670 */
[----:B------:R-:W-:-:S05]  /*10b0*/  IMAD.HI.U32 R6, R5, R2, RZ ;  /* 0x0000000205067227 */ /* 0x000fca00078e00ff */
[----:B------:R-:W-:-:S04]  /*10c0*/  SHF.R.U32.HI R6, RZ, R3, R6 ;  /* 0x00000003ff067219 */ /* 0x000fc80000011606 */
[----:B------:R-:W-:-:S03]  /*10d0*/  SEL R6, R5, R6, !P0 ;  /* 0x0000000605067207 */ /* 0x000fc60004000000 */
[----:B------:R-:W-:Y:S01]  /*10e0*/  @!P1 IMAD.HI.U32 R8, R7, R2, RZ ;  /* 0x0000000207089227 */ /* 0x000fe200078e00ff */
[----:B------:R-:W-:-:S04]  /*10f0*/  IADD3 R2, PT, PT, -R6, RZ, RZ ;  /* 0x000000ff06027210 */ /* 0x000fc80007ffe1ff */
[----:B------:R-:W-:Y:S01]  /*1100*/  @!P1 SHF.R.U32.HI R8, RZ, R3, R8 ;  /* 0x00000003ff089219 */ /* 0x000fe20000011608 */
[----:B------:R-:W-:-:S03]  /*1110*/  IMAD R2, R9, R2, R5 ;  /* 0x0000000209027224 */ /* 0x000fc600078e0205 */
[----:B------:R-:W-:-:S05]  /*1120*/  @!P1 SEL R3, R7, R8, !P0 ;  /* 0x0000000807039207 */ /* 0x000fca0004000000 */
[--C-:B------:R-:W-:Y:S02]  /*1130*/  @!P1 IMAD.IADD R6, R6, 0x1, -R3.reuse ;  /* 0x0000000106069824 */ /* 0x100fe400078e0a03 */
[----:B------:R-:W-:Y:S01]  /*1140*/  @!P1 IMAD R3, R2, R11, R3 ;  /* 0x0000000b02039224 */ /* 0x000fe200078e0203 */
[----:B------:R-:W-:Y:S01]  /*1150*/  IADD3 R2, PT, PT, -R7, RZ, RZ ;  /* 0x000000ff07027210 */ /* 0x000fe20007ffe1ff */
[----:B------:R-:W-:Y:S02]  /*1160*/  @!P1 IMAD R5, R6, R9, R7 ;  /* 0x0000000906059224 */ /* 0x000fe400078e0207 */
[----:B------:R-:W-:Y:S02]  /*1170*/  @!P1 IMAD.MOV.U32 R7, RZ, RZ, R3 ;  /* 0x000000ffff079224 */ /* 0x000fe400078e0003 */
[----:B------:R-:W-:Y:S02]  /*1180*/  IMAD R2, R10, R2, R21 ;  /* 0x000000020a027224 */ /* 0x000fe400078e0215 */
[----:B------:R-:W-:-:S02]  /*1190*/  IMAD R20, R5, R4, R13 ;  /* 0x0000000405147224 */ /* 0x000fc400078e020d */
[----:B------:R-:W-:Y:S02]  /*11a0*/  IMAD R21, R7, R10, R2 ;  /* 0x0000000a07157224 */ /* 0x000fe400078e0202 */
.L_x_15:
[----:B------:R-:W1:Y:S01]  /*11b0*/  LDCU UR4, c[0x0][0xb30] ;  /* 0x00016600ff0477ac */ /* 0x000e620008000800 */
[----:B------:R-:W2:Y:S08]  /*11c0*/  S2UR UR37, SR_CgaCtaId ;  /* 0x00000000002579c3 */ /* 0x000eb00000008800 */
[----:B------:R-:W3:Y:S01]  /*11d0*/  LDC R40, c[0x0][0xb24] ;  /* 0x0002c900ff287b82 */ /* 0x000ee20000000800 */
[----:B-1----:R-:W-:-:S09]  /*11e0*/  UISETP.NE.AND UP1, UPT, UR4, 0x1, UPT ;  /* 0x000000010400788c */ /* 0x002fd2000bf25270 */
[----:B--2---:R-:W-:Y:S05]  /*11f0*/  BRA.U UP1, `(.L_x_16) ;  /* 0x0000000101407547 */ /* 0x004fea000b800000 */
[----:B------:R-:W1:Y:S08]  /*1200*/  LDC.64 R4, c[0x0][0xb10] ;  /* 0x0002c400ff047b82 */ /* 0x000e700000000a00 */
[----:B------:R-:W2:Y:S08]  /*1210*/  LDC.64 R2, c[0x0][0xb18] ;  /* 0x0002c600ff027b82 */ /* 0x000eb00000000a00 */
[----:B------:R-:W4:Y:S08]  /*1220*/  LDC R6, c[0x0][0xb20] ;  /* 0x0002c800ff067b82 */ /* 0x000f300000000800 */
[----:B------:R-:W3:Y:S01]  /*1230*/  LDC R8, c[0x0][0xb0c] ;  /* 0x0002c300ff087b82 */ /* 0x000ee20000000800 */
[----:B-1----:R-:W-:-:S05]  /*1240*/  IMAD.HI.U32 R4, R21, R4, RZ ;  /* 0x0000000415047227 */ /* 0x002fca00078e00ff */
[----:B------:R-:W-:Y:S01]  /*1250*/  SHF.R.U32.HI R4, RZ, R5, R4 ;  /* 0x00000005ff047219 */ /* 0x000fe20000011604 */
[----:B--2---:R-:W-:Y:S01]  /*1260*/  IMAD.HI.U32 R3, R20, R3, RZ ;  /* 0x0000000314037227 */ /* 0x004fe200078e00ff */
[----:B------:R-:W-:-:S04]  /*1270*/  ISETP.NE.AND P0, PT, R2, 0x1, PT ;  /* 0x000000010200780c */ /* 0x000fc80003f05270 */
[----:B----4-:R-:W-:-:S04]  /*1280*/  SHF.R.U32.HI R3, RZ, R6, R3 ;  /* 0x00000006ff037219 */ /* 0x010fc80000011603 */
[----:B------:R-:W-:Y:S02]  /*1290*/  SEL R3, R20, R3, !P0 ;  /* 0x0000000314037207 */ /* 0x000fe40004000000 */
[----:B---3--:R-:W-:-:S04]  /*12a0*/  ISETP.NE.AND P1, PT, R8, 0x1, PT ;  /* 0x000000010800780c */ /* 0x008fc80003f25270 */
[----:B------:R-:W-:-:S05]  /*12b0*/  SEL R4, R21, R4, !P1 ;  /* 0x0000000415047207 */ /* 0x000fca0004800000 */
[----:B------:R-:W-:Y:S02]  /*12c0*/  IMAD.IADD R5, R3, 0x1, -R4 ;  /* 0x0000000103057824 */ /* 0x000fe400078e0a04 */
[----:B------:R-:W-:Y:S02]  /*12d0*/  IMAD.IADD R3, R4, 0x1, -R3 ;  /* 0x0000000104037824 */ /* 0x000fe400078e0a03 */
[----:B------:R-:W-:Y:S02]  /*12e0*/  IMAD R21, R5, R8, R21 ;  /* 0x0000000805157224 */ /* 0x000fe400078e0215 */
[----:B------:R-:W-:-:S07]  /*12f0*/  IMAD R20, R3, R2, R20 ;  /* 0x0000000203147224 */ /* 0x000fce00078e0214 */
.L_x_16:
[----:B------:R-:W-:Y:S01]  /*1300*/  BAR.SYNC.DEFER_BLOCKING 0x0 ;  /* 0x0000000000007b1d */ /* 0x000fe20000010000 */
[----:B------:R-:W-:Y:S01]  /*1310*/  UISETP.NE.AND UP1, UPT, UR8, 0x2, UPT ;  /* 0x000000020800788c */ /* 0x000fe2000bf25270 */
[----:B------:R-:W-:Y:S02]  /*1320*/  ISETP.NE.OR P5, PT, R0, 0x2, !P5 ;  /* 0x000000020000780c */ /* 0x000fe40006fa5670 */
[----:B------:R-:W-:-:S06]  /*1330*/  LOP3.LUT R2, R103, 0x1f, RZ, 0xc0, !PT ;  /* 0x0000001f67027812 */ /* 0x000fcc00078ec0ff */
[----:B------:R-:W-:Y:S05]  /*1340*/  BRA.U UP1, `(.L_x_17) ;  /* 0x0000001101387547 */ /* 0x000fea000b800000 */
[----:B------:R-:W1:Y:S01]  /*1350*/  LDCU UR13, c[0x0][0x38c] ;  /* 0x00007180ff0d77ac */ /* 0x000e620008000800 */
[----:B------:R-:W2:Y:S01]  /*1360*/  LDC R9, c[0x0][0x370] ;  /* 0x0000dc00ff097b82 */ /* 0x000ea20000000800 */
[----:B------:R-:W-:Y:S01]  /*1370*/  PLOP3.LUT P1, PT, PT, PT, UP2, 0x80, 0x8 ;  /* 0x000000000008781c */ /* 0x000fe20003f2f028 */
[----:B------:R-:W-:Y:S01]  /*1380*/  IMAD.MOV.U32 R15, RZ, RZ, 0x1 ;  /* 0x00000001ff0f7424 */ /* 0x000fe200078e00ff */
[----:B------:R-:W-:Y:S01]  /*1390*/  ISETP.EQ.OR P4, PT, R2, RZ, P5 ;  /* 0x000000ff0200720c */ /* 0x000fe20002f82670 */
[----:B------:R-:W-:Y:S01]  /*13a0*/  IMAD.MOV.U32 R14, RZ, RZ, RZ ;  /* 0x000000ffff0e7224 */ /* 0x000fe200078e00ff */
[----:B------:R-:W-:Y:S02]  /*13b0*/  PLOP3.LUT P1, PT, P1, PT, PT, 0x8, 0x80 ;  /* 0x000000000080781c */ /* 0x000fe40000f2e170 */
[----:B------:R-:W-:Y:S01]  /*13c0*/  CS2R R12, SRZ ;  /* 0x00000000000c7805 */ /* 0x000fe2000001ff00 */
[----:B------:R-:W-:Y:S01]  /*13d0*/  IMAD.MOV.U32 R10, RZ, RZ, 0x1 ;  /* 0x00000001ff0a7424 */ /* 0x000fe200078e00ff */
[----:B------:R-:W4:Y:S01]  /*13e0*/  LDC R0, c[0x0][0x374] ;  /* 0x0000dd00ff007b82 */ /* 0x000f220000000800 */
[----:B------:R-:W2:Y:S01]  /*13f0*/  LDCU.64 UR22, c[0x0][0x348] ;  /* 0x00006900ff1677ac */ /* 0x000ea20008000a00 */
[----:B------:R-:W-:Y:S01]  /*1400*/  UMOV UR6, URZ ;  /* 0x000000ff00067c82 */ /* 0x000fe20008000000 */
[----:B-1----:R-:W-:-:S04]  /*1410*/  UIADD3 UR5, UPT, UPT, UR13, 0x1f, URZ ;  /* 0x0000001f0d057890 */ /* 0x002fc8000fffe0ff */
[----:B------:R-:W-:-:S04]  /*1420*/  USHF.R.S32.HI UR4, URZ, 0x1f, UR5 ;  /* 0x0000001fff047899 */ /* 0x000fc80008011405 */
[----:B------:R-:W-:-:S04]  /*1430*/  ULEA.HI UR4, UR4, UR5, URZ, 0x5 ;  /* 0x0000000504047291 */ /* 0x000fc8000f8f28ff */
[----:B------:R-:W-:Y:S02]  /*1440*/  USHF.R.S32.HI UR15, URZ, 0x5, UR4 ;  /* 0x00000005ff0f7899 */ /* 0x000fe40008011404 */
[----:B------:R-:W-:Y:S02]  /*1450*/  UIADD3 UR4, UPT, UPT, UR13, -0x1, URZ ;  /* 0xffffffff0d047890 */ /* 0x000fe4000fffe0ff */
[----:B------:R-:W-:Y:S02]  /*1460*/  UISETP.LT.U32.AND UP0, UPT, UR15, 0x3, UPT ;  /* 0x000000030f00788c */ /* 0x000fe4000bf01070 */
[----:B------:R-:W-:Y:S02]  /*1470*/  UISETP.GE.U32.AND UP1, UPT, UR4, -0x3f, UPT ;  /* 0xffffffc10400788c */ /* 0x000fe4000bf26070 */
[----:B------:R-:W-:Y:S02]  /*1480*/  USEL UR14, UR15, 0x3, UP0 ;  /* 0x000000030f0e7887 */ /* 0x000fe40008000000 */
[----:B------:R-:W-:-:S02]  /*1490*/  UIADD3 UR13, UPT, UPT, UR13, 0x3e, URZ ;  /* 0x0000003e0d0d7890 */ /* 0x000fc4000fffe0ff */
[----:B------:R-:W-:Y:S02]  /*14a0*/  UIADD3 UR5, UPT, UPT, UR14, -0x1, URZ ;  /* 0xffffffff0e057890 */ /* 0x000fe4000fffe0ff */
[----:B------:R-:W-:-:S03]  /*14b0*/  UIADD3 UR7, UPT, UPT, UR15, -UR14, URZ ;  /* 0x8000000e0f077290 */ /* 0x000fc6000fffe0ff */
[----:B------:R-:W-:-:S04]  /*14c0*/  @UP1 UIADD3 UR5, UPT, UPT, UR14, URZ, URZ ;  /* 0x000000ff0e051290 */ /* 0x000fc8000fffe0ff */
[----:B--2---:R-:W-:-:S12]  /*14d0*/  UIADD3 UR5, UPT, UPT, UR5, 0x1, URZ ;  /* 0x0000000105057890 */ /* 0x004fd8000fffe0ff */
.L_x_35:
[----:B------:R-:W-:Y:S01]  /*14e0*/  UISETP.NE.AND UP0, UPT, UR37, URZ, UPT ;  /* 0x000000ff2500728c */ /* 0x000fe2000bf05270 */
[----:B------:R-:W1:Y:S08]  /*14f0*/  S2UR UR37, SR_CgaCtaId ;  /* 0x00000000002579c3 */ /* 0x000e700000008800 */
[----:B------:R-:W-:Y:S05]  /*1500*/  BRA.U UP0, `(.L_x_18) ;  /* 0x0000000100347547 */ /* 0x000fea000b800000 */
[----:B------:R-:W2:Y:S01]  /*1510*/  S2R R2, SR_CgaCtaId ;  /* 0x0000000000027919 */ /* 0x000ea20000008800 */
[----:B------:R-:W-:-:S04]  /*1520*/  MOV R3, 0x400 ;  /* 0x0000040000037802 */ /* 0x000fc80000000f00 */
[----:B--2---:R-:W-:Y:S02]  /*1530*/  LEA R3, R2, R3, 0x18 ;  /* 0x0000000302037211 */ /* 0x004fe400078ec0ff */
[----:B------:R-:W-:-:S03]  /*1540*/  SHF.L.U32 R2, R10, 0x1f, RZ ;  /* 0x0000001f0a027819 */ /* 0x000fc600000006ff */
[----:B------:R-:W-:-:S04]  /*1550*/  IMAD R3, R12, 0x8, R3 ;  /* 0x000000080c037824 */ /* 0x000fc800078e0203 */
[----:B------:R-:W2:Y:S02]  /*1560*/  SYNCS.PHASECHK.TRANS64.TRYWAIT P0, [R3+URZ+0xd0], R2 ;  /* 0x0000d002030075a7 */ /* 0x000ea400080011ff */
[----:B--2---:R-:W-:Y:S05]  /*1570*/  @!P0 BRA `(.L_x_19) ;  /* 0x0000005800a88947 */ /* 0x004fea0003800000 */
.L_x_104:
[----:B------:R-:W-:Y:S01]  /*1580*/  VIADD R12, R12, 0x1 ;  /* 0x000000010c0c7836 */ /* 0x000fe20000000000 */
[----:B------:R2:W-:Y:S04]  /*1590*/  SYNCS.ARRIVE.TRANS64.A1T0 RZ, [R3+URZ+0xc0], RZ ;  /* 0x0000c0ff03ff79a7 */ /* 0x0005e800081000ff */
[----:B------:R-:W-:-:S04]  /*15a0*/  ISETP.NE.AND P0, PT, R12, 0x2, PT ;  /* 0x000000020c00780c */ /* 0x000fc80003f05270 */
[----:B------:R-:W-:Y:S02]  /*15b0*/  SEL R12, R12, RZ, P0 ;  /* 0x000000ff0c0c7207 */ /* 0x000fe40000000000 */
[----:B--2---:R-:W-:-:S04]  /*15c0*/  SEL R3, RZ, 0x1, P0 ;  /* 0x00000001ff037807 */ /* 0x004fc80000000000 */
[----:B------:R-:W-:-:S07]  /*15d0*/  LOP3.LUT R10, R10, R3, RZ, 0x3c, !PT ;  /* 0x000000030a0a7212 */ /* 0x000fce00078e3cff */
.L_x_18:
[----:B------:R-:W-:Y:S01]  /*15e0*/  UMOV UR4, 0x400 ;  /* 0x0000040000047882 */ /* 0x000fe20000000000 */
[----:B------:R-:W-:Y:S01]  /*15f0*/  SHF.L.U32 R2, R15, 0x1f, RZ ;  /* 0x0000001f0f027819 */ /* 0x000fe200000006ff */
[----:B-1----:R-:W-:Y:S01]  /*1600*/  ULEA UR4, UR37, UR4, 0x18 ;  /* 0x0000000425047291 */ /* 0x002fe2000f8ec0ff */
[----:B------:R-:W-:Y:S01]  /*1610*/  R2UR UR35, R21 ;  /* 0x00000000152372ca */ /* 0x000fe200000e0000 */
[----:B------:R-:W-:Y:S01]  /*1620*/  UISETP.GE.U32.AND UP0, UPT, UR13, 0x3f, UPT ;  /* 0x0000003f0d00788c */ /* 0x000fe2000bf06070 */
[----:B------:R-:W-:Y:S01]  /*1630*/  R2UR UR11, R20 ;  /* 0x00000000140b72ca */ /* 0x000fe200000e0000 */
[----:B------:R-:W-:Y:S01]  /*1640*/  ULEA UR8, UR6, UR4, 0x3 ;  /* 0x0000000406087291 */ /* 0x000fe2000f8e18ff */
[----:B------:R-:W-:-:S08]  /*1650*/  UMOV UR24, URZ ;  /* 0x000000ff00187c82 */ /* 0x000fd00008000000 */
[----:B------:R1:W2:Y:S01]  /*1660*/  SYNCS.PHASECHK.TRANS64.TRYWAIT P0, [UR8+0x18], R2 ;  /* 0x00001802ff0075a7 */ /* 0x0002a20008001108 */
[----:B------:R-:W-:Y:S02]  /*1670*/  USHF.L.U32 UR35, UR35, 0x6, URZ ;  /* 0x0000000623237899 */ /* 0x000fe400080006ff */
[----:B------:R-:W-:Y:S01]  /*1680*/  USHF.L.U32 UR11, UR11, 0x7, URZ ;  /* 0x000000070b0b7899 */ /* 0x000fe200080006ff */
[----:B------:R-:W-:Y:S11]  /*1690*/  BRA.U !UP0, `(.L_x_20) ;  /* 0x0000000108a87547 */ /* 0x000ff6000b800000 */
[----:B------:R-:W-:Y:S01]  /*16a0*/  UMOV UR16, URZ ;  /* 0x000000ff00107c82 */ /* 0x000fe20008000000 */
[----:B------:R-:W-:-:S05]  /*16b0*/  UMOV UR17, UR6 ;  /* 0x0000000600117c82 */ /* 0x000fca0008000000 */
.L_x_25:
[----:B-1----:R-:W-:Y:S01]  /*16c0*/  ULEA UR33, UR17, UR4, 0x3 ;  /* 0x0000000411217291 */ /* 0x002fe2000f8e18ff */
[----:B--2---:R-:W-:Y:S01]  /*16d0*/  @!P5 MOV R3, 0x1800 ;  /* 0x000018000003d802 */ /* 0x004fe20000000f00 */
[----:B--2---:R-:W-:Y:S10]  /*16e0*/  @P0 BRA `(.L_x_21) ;  /* 0x00000000000c0947 */ /* 0x004ff40003800000 */
[----:B------:R-:W-:-:S04]  /*16f0*/  SHF.L.U32 R5, R15, 0x1f, RZ ;  /* 0x0000001f0f057819 */ /* 0x000fc800000006ff */
[----:B------:R-:W2:Y:S02]  /*1700*/  SYNCS.PHASECHK.TRANS64.TRYWAIT P0, [UR33+0x18], R5 ;  /* 0x00001805ff0075a7 */ /* 0x000ea40008001121 */
[----:B--2---:R-:W-:Y:S05]  /*1710*/  @!P0 BRA `(.L_x_22) ;  /* 0x0000005800548947 */ /* 0x004fea0003800000 */
.L_x_21:
[----:B------:R2:W-:Y:S01]  /*1720*/  @!P5 SYNCS.ARRIVE.TRANS64 RZ, [UR33], R3 ;  /* 0x00000003ffffd9a7 */ /* 0x0005e20008000021 */
[----:B------:R-:W-:Y:S04]  /*1730*/  BSSY.RECONVERGENT B0, `(.L_x_23) ;  /* 0x0000003000007945 */ /* 0x000fe80003800200 */
[----:B------:R-:W-:Y:S05]  /*1740*/  @P4 BRA `(.L_x_24) ;  /* 0x0000000000044947 */ /* 0x000fea0003800000 */
[----:B------:R-:W-:Y:S05]  /*1750*/  BPT.TRAP 0x1 ;  /* 0x000000040000795c */ /* 0x000fea0000300000 */
.L_x_24:
[----:B------:R-:W-:Y:S05]  /*1760*/  BSYNC.RECONVERGENT B0 ;  /* 0x0000000000007941 */ /* 0x000fea0003800200 */
.L_x_23:
[----:B------:R-:W-:Y:S02]  /*1770*/  UIADD3 UR6, UPT, UPT, UR17, 0x1, URZ ;  /* 0x0000000111067890 */ /* 0x000fe4000fffe0ff */
[----:B------:R-:W-:Y:S02]  /*1780*/  ULEA UR32, UR17, UR4, 0xb ;  /* 0x0000000411207291 */ /* 0x000fe4000f8e58ff */
[----:B------:R-:W-:Y:S02]  /*1790*/  UISETP.NE.AND UP0, UPT, UR6, 0x3, UPT ;  /* 0x000000030600788c */ /* 0x000fe4000bf05270 */
[----:B------:R-:W-:Y:S02]  /*17a0*/  UIADD3 UR26, UP1, UPT, UR22, 0x80, URZ ;  /* 0x00000080161a7890 */ /* 0x000fe4000ff3e0ff */
[----:B------:R-:W-:Y:S02]  /*17b0*/  USEL UR9, URZ, 0x1, UP0 ;  /* 0x00000001ff097887 */ /* 0x000fe40008000000 */
[----:B------:R-:W-:-:S02]  /*17c0*/  USEL UR6, UR6, URZ, UP0 ;  /* 0x000000ff06067287 */ /* 0x000fc40008000000 */
[----:B------:R-:W-:Y:S02]  /*17d0*/  UIADD3 UR20, UP0, UPT, UR22, 0x180, URZ ;  /* 0x0000018016147890 */ /* 0x000fe4000ff1e0ff */
[----:B------:R-:W-:Y:S01]  /*17e0*/  ULEA UR8, UR6, UR4, 0x3 ;  /* 0x0000000406087291 */ /* 0x000fe2000f8e18ff */
[----:B------:R-:W-:Y:S01]  /*17f0*/  LOP3.LUT R15, R15, UR9, RZ, 0x3c, !PT ;  /* 0x000000090f0f7c12 */ /* 0x000fe2000f8e3cff */
[----:B------:R-:W-:Y:S02]  /*1800*/  USHF.L.U32 UR34, UR16, 0x5, URZ ;  /* 0x0000000510227899 */ /* 0x000fe400080006ff */
[----:B------:R-:W-:Y:S01]  /*1810*/  UIADD3.X UR27, UPT, UPT, URZ, UR23, URZ, UP1, !UPT ;  /* 0x00000017ff1b7290 */ /* 0x000fe20008ffe4ff */
[----:B-1----:R-:W-:Y:S01]  /*1820*/  SHF.L.U32 R2, R15, 0x1f, RZ ;  /* 0x0000001f0f027819 */ /* 0x002fe200000006ff */
[----:B------:R-:W-:Y:S02]  /*1830*/  UIADD3 UR32, UPT, UPT, UR32, 0x4400, URZ ;  /* 0x0000440020207890 */ /* 0x000fe4000fffe0ff */
[----:B------:R-:W-:Y:S01]  /*1840*/  UIADD3.X UR21, UPT, UPT, URZ, UR23, URZ, UP0, !UPT ;  /* 0x00000017ff157290 */ /* 0x000fe200087fe4ff */
[----:B------:R1:W1:Y:S01]  /*1850*/  SYNCS.PHASECHK.TRANS64.TRYWAIT P0, [UR8+0x18], R2 ;  /* 0x00001802ff0075a7 */ /* 0x0002620008001108 */
[----:B------:R-:W-:Y:S01]  /*1860*/  ULEA UR8, UR17, UR4, 0xc ;  /* 0x0000000411087291 */ /* 0x000fe2000f8e60ff */
[----:B------:R-:W-:Y:S01]  /*1870*/  UMOV UR18, 0x0 ;  /* 0x0000000000127882 */ /* 0x000fe20000000000 */
[----:B------:R-:W-:-:S02]  /*1880*/  UMOV UR19, 0x10000000 ;  /* 0x1000000000137882 */ /* 0x000fc40000000000 */
[----:B------:R-:W-:Y:S01]  /*1890*/  UIADD3 UR8, UPT, UPT, UR8, 0x5c00, URZ ;  /* 0x00005c0008087890 */ /* 0x000fe2000fffe0ff */
[----:B------:R1:W-:Y:S01]  /*18a0*/  UTMALDG.3D [UR32], [UR26], desc[UR18] ;  /* 0x000012201a0075b4 */ /* 0x0003e20008011000 */
[----:B------:R-:W-:Y:S01]  /*18b0*/  UMOV UR12, UR36 ;  /* 0x00000024000c7c82 */ /* 0x000fe20008000000 */
[----:B------:R-:W-:Y:S01]  /*18c0*/  UMOV UR9, UR33 ;  /* 0x0000002100097c82 */ /* 0x000fe20008000000 */
[----:B------:R-:W-:Y:S01]  /*18d0*/  UMOV UR10, UR34 ;  /* 0x00000022000a7c82 */ /* 0x000fe20008000000 */
[----:B------:R-:W-:Y:S01]  /*18e0*/  UIADD3 UR16, UPT, UPT, UR16, 0x1, URZ ;  /* 0x0000000110107890 */ /* 0x000fe2000fffe0ff */
[----:B------:R-:W-:Y:S01]  /*18f0*/  UMOV UR24, UR5 ;  /* 0x0000000500187c82 */ /* 0x000fe20008000000 */
[----:B------:R-:W-:Y:S02]  /*1900*/  UMOV UR17, UR6 ;  /* 0x0000000600117c82 */ /* 0x000fe40008000000 */
[----:B------:R1:W-:Y:S01]  /*1910*/  UTMALDG.3D [UR8], [UR20], desc[UR18] ;  /* 0x00001208140075b4 */ /* 0x0003e20008011000 */
[----:B------:R-:W-:-:S09]  /*1920*/  UISETP.NE.AND UP0, UPT, UR16, UR5, UPT ;  /* 0x000000051000728c */ /* 0x000fd2000bf05270 */
[----:B------:R-:W-:Y:S05]  /*1930*/  BRA.U UP0, `(.L_x_25) ;  /* 0xfffffffd00607547 */ /* 0x000fea000b83ffff */
.L_x_20:
[----:B-1----:R-:W-:Y:S01]  /*1940*/  ULEA UR8, UR6, UR4, 0x3 ;  /* 0x0000000406087291 */ /* 0x002fe2000f8e18ff */
[----:B------:R-:W-:Y:S01]  /*1950*/  SHF.L.U32 R2, R15, 0x1f, RZ ;  /* 0x0000001f0f027819 */ /* 0x000fe200000006ff */
[----:B------:R-:W-:Y:S01]  /*1960*/  @!P1 SYNCS.ARRIVE.TRANS64.A1T0 RZ, [UR4+0x58], RZ ;  /* 0x000058ffffff99a7 */ /* 0x000fe20008100004 */
[----:B------:R-:W-:-:S06]  /*1970*/  UISETP.GT.AND UP0, UPT, UR15, UR14, UPT ;  /* 0x0000000e0f00728c */ /* 0x000fcc000bf04270 */
[----:B--2---:R1:W2:Y:S03]  /*1980*/  SYNCS.PHASECHK.TRANS64.TRYWAIT P0, [UR8+0x18], R2 ;  /* 0x00001802ff0075a7 */ /* 0x0042a60008001108 */
[----:B------:R-:W-:Y:S05]  /*1990*/  BRA.U !UP0, `(.L_x_26) ;  /* 0x0000000108ac7547 */ /* 0x000fea000b800000 */
[----:B------:R-:W-:Y:S01]  /*19a0*/  UIADD3 UR21, UPT, UPT, UR7, UR24, URZ ;  /* 0x0000001807157290 */ /* 0x000fe2000fffe0ff */
[----:B------:R-:W-:-:S11]  /*19b0*/  UMOV UR25, UR6 ;  /* 0x0000000600197c82 */ /* 0x000fd60008000000 */
.L_x_31:
[----:B-1----:R-:W-:Y:S01]  /*19c0*/  ULEA UR17, UR25, UR4, 0x3 ;  /* 0x0000000419117291 */ /* 0x002fe2000f8e18ff */
[----:B--2---:R-:W-:Y:S01]  /*19d0*/  @!P5 MOV R3, 0x1800 ;  /* 0x000018000003d802 */ /* 0x004fe20000000f00 */
[----:B--2---:R-:W-:Y:S10]  /*19e0*/  @P0 BRA `(.L_x_27) ;  /* 0x00000000000c0947 */ /* 0x004ff40003800000 */
[----:B------:R-:W-:-:S04]  /*19f0*/  SHF.L.U32 R5, R15, 0x1f, RZ ;  /* 0x0000001f0f057819 */ /* 0x000fc800000006ff */
[----:B------:R-:W2:Y:S02]  /*1a00*/  SYNCS.PHASECHK.TRANS64.TRYWAIT P0, [UR17+0x18], R5 ;  /* 0x00001805ff0075a7 */ /* 0x000ea40008001111 */
[----:B--2---:R-:W-:Y:S05]  /*1a10*/  @!P0 BRA `(.L_x_28) ;  /* 0x0000005400ac8947 */ /* 0x004fea0003800000 */
.L_x_27:
[----:B------:R2:W-:Y:S01]  /*1a20*/  @!P5 SYNCS.ARRIVE.TRANS64 RZ, [UR17], R3 ;  /* 0x00000003ffffd9a7 */ /* 0x0005e20008000011 */
[----:B------:R-:W-:Y:S04]  /*1a30*/  BSSY.RECONVERGENT B0, `(.L_x_29) ;  /* 0x0000003000007945 */ /* 0x000fe80003800200 */
[----:B------:R-:W-:Y:S05]  /*1a40*/  @P4 BRA `(.L_x_30) ;  /* 0x0000000000044947 */ /* 0x000fea0003800000 */
[----:B------:R-:W-:Y:S05]  /*1a50*/  BPT.TRAP 0x1 ;  /* 0x000000040000795c */ /* 0x000fea0000300000 */
.L_x_30:
[----:B------:R-:W-:Y:S05]  /*1a60*/  BSYNC.RECONVERGENT B0 ;  /* 0x0000000000007941 */ /* 0x000fea0003800200 */
.L_x_29:
        /* <DEDUP_REMOVED lines=10> */
[----:B------:R-:W-:Y:S01]  /*1b10*/  UIADD3 UR16, UPT, UPT, UR16, 0x4400, URZ ;  /* 0x0000440010107890 */ /* 0x000fe2000fffe0ff */
[----:B-1----:R-:W-:Y:S01]  /*1b20*/  SHF.L.U32 R2, R15, 0x1f, RZ ;  /* 0x0000001f0f027819 */ /* 0x002fe200000006ff */
[----:B------:R-:W-:Y:S02]  /*1b30*/  UIADD3.X UR31, UPT, UPT, URZ, UR23, URZ, UP1, !UPT ;  /* 0x00000017ff1f7290 */ /* 0x000fe40008ffe4ff */
[----:B------:R-:W-:Y:S01]  /*1b40*/  UIADD3.X UR29, UPT, UPT, URZ, UR23, URZ, UP0, !UPT ;  /* 0x00000017ff1d7290 */ /* 0x000fe200087fe4ff */
[----:B------:R1:W1:Y:S01]  /*1b50*/  SYNCS.PHASECHK.TRANS64.TRYWAIT P0, [UR8+0x18], R2 ;  /* 0x00001802ff0075a7 */ /* 0x0002620008001108 */
[----:B------:R-:W-:Y:S01]  /*1b60*/  ULEA UR8, UR25, UR4, 0xc ;  /* 0x0000000419087291 */ /* 0x000fe2000f8e60ff */
[----:B------:R-:W-:Y:S01]  /*1b70*/  UMOV UR26, 0x0 ;  /* 0x00000000001a7882 */ /* 0x000fe20000000000 */
[----:B------:R-:W-:-:S02]  /*1b80*/  UMOV UR27, 0x10000000 ;  /* 0x10000000001b7882 */ /* 0x000fc40000000000 */
[----:B------:R-:W-:Y:S01]  /*1b90*/  UIADD3 UR8, UPT, UPT, UR8, 0x5c00, URZ ;  /* 0x00005c0008087890 */ /* 0x000fe2000fffe0ff */
[----:B------:R-:W-:Y:S01]  /*1ba0*/  UMOV UR19, UR35 ;  /* 0x0000002300137c82 */ /* 0x000fe20008000000 */
[----:B------:R-:W-:Y:S01]  /*1bb0*/  UMOV UR20, UR36 ;  /* 0x0000002400147c82 */ /* 0x000fe20008000000 */
[----:B------:R-:W-:Y:S01]  /*1bc0*/  UMOV UR12, UR36 ;  /* 0x00000024000c7c82 */ /* 0x000fe20008000000 */
[----:B------:R-:W-:Y:S01]  /*1bd0*/  UMOV UR9, UR17 ;  /* 0x0000001100097c82 */ /* 0x000fe20008000000 */
[----:B------:R-:W-:Y:S01]  /*1be0*/  UMOV UR10, UR18 ;  /* 0x00000012000a7c82 */ /* 0x000fe20008000000 */
[----:B------:R1:W-:Y:S01]  /*1bf0*/  UTMALDG.3D [UR16], [UR30], desc[UR26] ;  /* 0x00001a101e0075b4 */ /* 0x0003e20008011000 */
[----:B------:R-:W-:Y:S01]  /*1c00*/  UIADD3 UR24, UPT, UPT, UR24, 0x1, URZ ;  /* 0x0000000118187890 */ /* 0x000fe2000fffe0ff */
[----:B------:R-:W-:-:S03]  /*1c10*/  UMOV UR25, UR6 ;  /* 0x0000000600197c82 */ /* 0x000fc60008000000 */
[----:B------:R-:W-:Y:S01]  /*1c20*/  UISETP.NE.AND UP0, UPT, UR24, UR21, UPT ;  /* 0x000000151800728c */ /* 0x000fe2000bf05270 */
[----:B------:R1:W-:Y:S08]  /*1c30*/  UTMALDG.3D [UR8], [UR28], desc[UR26] ;  /* 0x00001a081c0075b4 */ /* 0x0003f00008011000 */
[----:B------:R-:W-:Y:S05]  /*1c40*/  BRA.U UP0, `(.L_x_31) ;  /* 0xfffffffd005c7547 */ /* 0x000fea000b83ffff */
.L_x_26:
[C---:B-1----:R-:W-:Y:S01]  /*1c50*/  LEA R2, R14.reuse, UR4, 0x3 ;  /* 0x000000040e027c11 */ /* 0x042fe2000f8e18ff */
[----:B------:R-:W-:Y:S01]  /*1c60*/  NOP ;  /* 0x0000000000007918 */ /* 0x000fe20000000000 */
[----:B--2---:R-:W-:Y:S02]  /*1c70*/  SHF.L.U32 R3, R13, 0x1f, RZ ;  /* 0x0000001f0d037819 */ /* 0x004fe400000006ff */
[----:B------:R-:W-:Y:S02]  /*1c80*/  LEA R4, R14, UR4, 0x4 ;  /* 0x000000040e047c11 */ /* 0x000fe4000f8e20ff */
[----:B------:R-:W1:Y:S02]  /*1c90*/  SYNCS.PHASECHK.TRANS64.TRYWAIT P0, [R2+URZ+0x60], R3 ;  /* 0x00006003020075a7 */ /* 0x000e6400080011ff */
[----:B-1----:R-:W-:Y:S05]  /*1ca0*/  @!P0 BRA `(.L_x_32) ;  /* 0x0000005400208947 */ /* 0x002fea0003800000 */
.L_x_107:
[----:B------:R-:W2:Y:S01]  /*1cb0*/  LDS.128 R4, [R4+0xf0] ;  /* 0x0000f00004047984 */ /* 0x000ea20000000c00 */
[----:B---3--:R-:W-:Y:S01]  /*1cc0*/  ISETP.GE.AND P0, PT, R40, 0x1, PT ;  /* 0x000000012800780c */ /* 0x008fe20003f06270 */
[----:B-1----:R-:W-:Y:S01]  /*1cd0*/  VIADD R2, R2, 0x70 ;  /* 0x0000007002027836 */ /* 0x002fe20000000000 */
[----:B------:R-:W-:Y:S01]  /*1ce0*/  @!PT LDS RZ, [RZ] ;  /* 0x00000000fffff984 */ /* 0x000fe20000000800 */
[----:B------:R-:W-:Y:S01]  /*1cf0*/  @!PT LDS RZ, [RZ] ;  /* 0x00000000fffff984 */ /* 0x000fe20000000800 */
[----:B------:R-:W-:Y:S01]  /*1d00*/  @!PT LDS RZ, [RZ] ;  /* 0x00000000fffff984 */ /* 0x000fe20000000800 */
[----:B------:R-:W-:Y:S01]  /*1d10*/  @!PT LDS RZ, [RZ] ;  /* 0x00000000fffff984 */ /* 0x000fe20000000800 */
[----:B------:R1:W-:Y:S06]  /*1d20*/  MEMBAR.ALL.CTA ;  /* 0x0000000000007992 */ /* 0x0003ec0000008000 */
[----:B-1----:R-:W1:Y:S01]  /*1d30*/  FENCE.VIEW.ASYNC.S ;  /* 0x00000000000073c6 */ /* 0x002e620000000000 */
[----:B------:R-:W-:-:S04]  /*1d40*/  PRMT R2, RZ, 0x654, R2 ;  /* 0x00000654ff027816 */ /* 0x000fc80000000002 */
[----:B-1----:R1:W-:Y:S01]  /*1d50*/  SYNCS.ARRIVE.TRANS64.RED.A1T0 RZ, [R2+URZ], RZ ;  /* 0x000000ff02ff79a7 */ /* 0x0023e200081004ff */
[----:B--2---:R-:W-:-:S13]  /*1d60*/  LOP3.LUT P2, RZ, R6, 0x1, RZ, 0xc0, !PT ;  /* 0x0000000106ff7812 */ /* 0x004fda000784c0ff */
[----:B------:R-:W-:Y:S01]  /*1d70*/  @P2 SHF.R.U32.HI R3, RZ, 0x10, R5 ;  /* 0x00000010ff032819 */ /* 0x000fe20000011605 */
[----:B------:R-:W-:Y:S01]  /*1d80*/  VOTEU.ANY UP0, P2 ;  /* 0x0000000000ff7886 */ /* 0x000fe20001000100 */
[----:B------:R-:W-:Y:S02]  /*1d90*/  @P2 MOV R11, R4 ;  /* 0x00000004000b2202 */ /* 0x000fe40000000f00 */
[----:B------:R-:W-:Y:S02]  /*1da0*/  @P2 R2UR.BROADCAST UR8, R3 ;  /* 0x00000000030822ca */ /* 0x000fe400008e0000 */
[----:B------:R-:W-:-:S11]  /*1db0*/  @P2 LOP3.LUT R8, R5, 0xffff, RZ, 0xc0, !PT ;  /* 0x0000ffff05082812 */ /* 0x000fd600078ec0ff */
[----:B------:R-:W-:Y:S01]  /*1dc0*/  @UP0 UMOV UR36, UR8 ;  /* 0x0000000800240c82 */ /* 0x000fe20008000000 */
[----:B-1----:R-:W-:Y:S05]  /*1dd0*/  @!P0 BRA `(.L_x_33) ;  /* 0x0000000000b88947 */ /* 0x002fea0003800000 */
[----:B------:R-:W4:Y:S01]  /*1de0*/  LDC.64 R4, c[0x0][0xb18] ;  /* 0x0002c600ff047b82 */ /* 0x000f220000000a00 */
[----:B------:R-:W-:-:S07]  /*1df0*/  ISETP.NE.AND P3, PT, R40, 0x1, PT ;  /* 0x000000012800780c */ /* 0x000fce0003f65270 */
[----:B------:R-:W1:Y:S08]  /*1e00*/  LDC.64 R6, c[0x0][0xb10] ;  /* 0x0002c400ff067b82 */ /* 0x000e700000000a00 */
[----:B------:R-:W2:Y:S08]  /*1e10*/  LDC R16, c[0x0][0xb20] ;  /* 0x0002c800ff107b82 */ /* 0x000eb00000000800 */
[----:B------:R-:W3:Y:S01]  /*1e20*/  LDC R18, c[0x0][0xb0c] ;  /* 0x0002c300ff127b82 */ /* 0x000ee20000000800 */
[----:B----4-:R-:W-:Y:S01]  /*1e30*/  IMAD.HI.U32 R17, R0, R5, RZ ;  /* 0x0000000500117227 */ /* 0x010fe200078e00ff */
[----:B------:R-:W-:-:S03]  /*1e40*/  ISETP.NE.AND P0, PT, R4, 0x1, PT ;  /* 0x000000010400780c */ /* 0x000fc60003f05270 */
[----:B------:R-:W-:-:S03]  /*1e50*/  IMAD.HI.U32 R5, R8, R5, RZ ;  /* 0x0000000508057227 */ /* 0x000fc600078e00ff */
[----:B------:R-:W4:Y:S01]  /*1e60*/  LDC.64 R2, c[0x0][0xb28] ;  /* 0x0002ca00ff027b82 */ /* 0x000f220000000a00 */
[----:B-1----:R-:W-:-:S04]  /*1e70*/  IMAD.HI.U32 R20, R9, R6, RZ ;  /* 0x0000000609147227 */ /* 0x002fc800078e00ff */
[----:B------:R-:W-:Y:S01]  /*1e80*/  IMAD.HI.U32 R22, R11, R6, RZ ;  /* 0x000000060b167227 */ /* 0x000fe200078e00ff */
[----:B------:R-:W-:Y:S02]  /*1e90*/  SHF.R.U32.HI R20, RZ, R7, R20 ;  /* 0x00000007ff147219 */ /* 0x000fe40000011614 */
[-C--:B--2---:R-:W-:Y:S02]  /*1ea0*/  SHF.R.U32.HI R17, RZ, R16.reuse, R17 ;  /* 0x00000010ff117219 */ /* 0x084fe40000011611 */
[----:B------:R-:W-:Y:S02]  /*1eb0*/  SHF.R.U32.HI R5, RZ, R16, R5 ;  /* 0x00000010ff057219 */ /* 0x000fe40000011605 */
[----:B------:R-:W-:Y:S02]  /*1ec0*/  SEL R17, R0, R17, !P0 ;  /* 0x0000001100117207 */ /* 0x000fe40004000000 */
[----:B------:R-:W-:Y:S02]  /*1ed0*/  SHF.R.U32.HI R22, RZ, R7, R22 ;  /* 0x00000007ff167219 */ /* 0x000fe40000011616 */
[----:B---3--:R-:W-:-:S02]  /*1ee0*/  ISETP.NE.AND P1, PT, R18, 0x1, PT ;  /* 0x000000011200780c */ /* 0x008fc40003f25270 */
[----:B------:R-:W-:Y:S02]  /*1ef0*/  SEL R5, R8, R5, !P0 ;  /* 0x0000000508057207 */ /* 0x000fe40004000000 */
[----:B------:R-:W-:Y:S02]  /*1f00*/  SEL R19, R9, R20, !P1 ;  /* 0x0000001409137207 */ /* 0x000fe40004800000 */
[----:B------:R-:W-:Y:S01]  /*1f10*/  SEL R7, R11, R22, !P1 ;  /* 0x000000160b077207 */ /* 0x000fe20004800000 */
[----:B----4-:R-:W-:-:S04]  /*1f20*/  IMAD.HI.U32 R20, R17, R2, RZ ;  /* 0x0000000211147227 */ /* 0x010fc800078e00ff */
[----:B------:R-:W-:Y:S01]  /*1f30*/  IMAD.HI.U32 R6, R19, R2, RZ ;  /* 0x0000000213067227 */ /* 0x000fe200078e00ff */
[----:B------:R-:W-:-:S04]  /*1f40*/  @P3 SHF.R.U32.HI R17, RZ, R3, R20 ;  /* 0x00000003ff113219 */ /* 0x000fc80000011614 */
[----:B------:R-:W-:Y:S01]  /*1f50*/  @P3 SHF.R.U32.HI R19, RZ, R3, R6 ;  /* 0x00000003ff133219 */ /* 0x000fe20000011606 */
[----:B------:R-:W-:-:S04]  /*1f60*/  IMAD R17, R40, R17, RZ ;  /* 0x0000001128117224 */ /* 0x000fc800078e02ff */
[----:B------:R-:W-:Y:S01]  /*1f70*/  IMAD R6, R40, R19, RZ ;  /* 0x0000001328067224 */ /* 0x000fe200078e02ff */
[C---:B------:R-:W-:Y:S02]  /*1f80*/  ISETP.GE.AND P0, PT, R5.reuse, R17, PT ;  /* 0x000000110500720c */ /* 0x040fe40003f06270 */
[----:B------:R-:W-:Y:S02]  /*1f90*/  IADD3 R17, PT, PT, -R5, RZ, RZ ;  /* 0x000000ff05117210 */ /* 0x000fe40007ffe1ff */
[----:B------:R-:W-:Y:S01]  /*1fa0*/  ISETP.GE.OR P0, PT, R7, R6, P0 ;  /* 0x000000060700720c */ /* 0x000fe20000706670 */
[----:B------:R-:W-:-:S04]  /*1fb0*/  IMAD.HI.U32 R6, R5, R2, RZ ;  /* 0x0000000205067227 */ /* 0x000fc800078e00ff */
[----:B------:R-:W-:Y:S01]  /*1fc0*/  IMAD R8, R4, R17, R8 ;  /* 0x0000001104087224 */ /* 0x000fe200078e0208 */
[----:B------:R-:W-:-:S04]  /*1fd0*/  SHF.R.U32.HI R6, RZ, R3, R6 ;  /* 0x00000003ff067219 */ /* 0x000fc80000011606 */
[----:B------:R-:W-:-:S03]  /*1fe0*/  SEL R6, R5, R6, !P3 ;  /* 0x0000000605067207 */ /* 0x000fc60005800000 */
[----:B------:R-:W-:-:S04]  /*1ff0*/  @!P0 IMAD.HI.U32 R16, R7, R2, RZ ;  /* 0x0000000207108227 */ /* 0x000fc800078e00ff */
[----:B------:R-:W-:Y:S01]  /*2000*/  IMAD.MOV R2, RZ, RZ, -R6 ;  /* 0x000000ffff027224 */ /* 0x000fe200078e0a06 */
[----:B------:R-:W-:-:S03]  /*2010*/  @!P0 SHF.R.U32.HI R16, RZ, R3, R16 ;  /* 0x00000003ff108219 */ /* 0x000fc60000011610 */
[----:B------:R-:W-:Y:S01]  /*2020*/  IMAD R2, R40, R2, R5 ;  /* 0x0000000228027224 */ /* 0x000fe200078e0205 */
        /* <DEDUP_REMOVED lines=9> */
.L_x_33:
[----:B------:R-:W1:Y:S02]  /*20c0*/  LDCU UR8, c[0x0][0xb30] ;  /* 0x00016600ff0877ac */ /* 0x000e640008000800 */
[----:B-1----:R-:W-:-:S09]  /*20d0*/  UISETP.NE.AND UP0, UPT, UR8, 0x1, UPT ;  /* 0x000000010800788c */ /* 0x002fd2000bf05270 */
[----:B------:R-:W-:Y:S05]  /*20e0*/  BRA.U UP0, `(.L_x_34) ;  /* 0x0000000100407547 */ /* 0x000fea000b800000 */
[----:B------:R-:W1:Y:S08]  /*20f0*/  LDC.64 R4, c[0x0][0xb10] ;  /* 0x0002c400ff047b82 */ /* 0x000e700000000a00 */
[----:B------:R-:W2:Y:S08]  /*2100*/  LDC.64 R2, c[0x0][0xb18] ;  /* 0x0002c600ff027b82 */ /* 0x000eb00000000a00 */
[----:B------:R-:W3:Y:S08]  /*2110*/  LDC R6, c[0x0][0xb20] ;  /* 0x0002c800ff067b82 */ /* 0x000ef00000000800 */
[----:B------:R-:W4:Y:S01]  /*2120*/  LDC R16, c[0x0][0xb0c] ;  /* 0x0002c300ff107b82 */ /* 0x000f220000000800 */
[----:B-1----:R-:W-:-:S05]  /*2130*/  IMAD.HI.U32 R4, R11, R4, RZ ;  /* 0x000000040b047227 */ /* 0x002fca00078e00ff */
[----:B------:R-:W-:Y:S01]  /*2140*/  SHF.R.U32.HI R4, RZ, R5, R4 ;  /* 0x00000005ff047219 */ /* 0x000fe20000011604 */
[----:B--2---:R-:W-:Y:S01]  /*2150*/  IMAD.HI.U32 R3, R8, R3, RZ ;  /* 0x0000000308037227 */ /* 0x004fe200078e00ff */
[----:B------:R-:W-:-:S04]  /*2160*/  ISETP.NE.AND P0, PT, R2, 0x1, PT ;  /* 0x000000010200780c */ /* 0x000fc80003f05270 */
[----:B---3--:R-:W-:-:S04]  /*2170*/  SHF.R.U32.HI R3, RZ, R6, R3 ;  /* 0x00000006ff037219 */ /* 0x008fc80000011603 */
[----:B------:R-:W-:Y:S02]  /*2180*/  SEL R3, R8, R3, !P0 ;  /* 0x0000000308037207 */ /* 0x000fe40004000000 */
[----:B----4-:R-:W-:-:S04]  /*2190*/  ISETP.NE.AND P1, PT, R16, 0x1, PT ;  /* 0x000000011000780c */ /* 0x010fc80003f25270 */
[----:B------:R-:W-:-:S05]  /*21a0*/  SEL R4, R11, R4, !P1 ;  /* 0x000000040b047207 */ /* 0x000fca0004800000 */
[----:B------:R-:W-:Y:S02]  /*21b0*/  IMAD.IADD R5, R3, 0x1, -R4 ;  /* 0x0000000103057824 */ /* 0x000fe400078e0a04 */
[----:B------:R-:W-:Y:S02]  /*21c0*/  IMAD.IADD R3, R4, 0x1, -R3 ;  /* 0x0000000104037824 */ /* 0x000fe400078e0a03 */
[----:B------:R-:W-:Y:S02]  /*21d0*/  IMAD R11, R5, R16, R11 ;  /* 0x00000010050b7224 */ /* 0x000fe400078e020b */
[----:B------:R-:W-:-:S07]  /*21e0*/  IMAD R8, R3, R2, R8 ;  /* 0x0000000203087224 */ /* 0x000fce00078e0208 */
.L_x_34:
[----:B------:R-:W-:Y:S01]  /*21f0*/  VIADD R14, R14, 0x1 ;  /* 0x000000010e0e7836 */ /* 0x000fe20000000000 */
[----:B------:R-:W-:Y:S01]  /*2200*/  PLOP3.LUT P1, PT, PT, PT, PT, 0x80, 0x8 ;  /* 0x000000000008781c */ /* 0x000fe20003f2f070 */
[----:B------:R-:W-:Y:S02]  /*2210*/  IMAD.IADD R21, R11, 0x1, R90 ;  /* 0x000000010b157824 */ /* 0x000fe400078e025a */
[----:B------:R-:W-:Y:S01]  /*2220*/  IMAD.IADD R20, R8, 0x1, R83 ;  /* 0x0000000108147824 */ /* 0x000fe200078e0253 */
[----:B------:R-:W-:-:S04]  /*2230*/  ISETP.NE.AND P0, PT, R14, 0x2, PT ;  /* 0x000000020e00780c */ /* 0x000fc80003f05270 */
[----:B------:R-:W-:Y:S02]  /*2240*/  SEL R2, RZ, 0x1, P0 ;  /* 0x00000001ff027807 */ /* 0x000fe40000000000 */
[----:B------:R-:W-:Y:S02]  /*2250*/  SEL R14, R14, RZ, P0 ;  /* 0x000000ff0e0e7207 */ /* 0x000fe40000000000 */
[----:B------:R-:W-:Y:S01]  /*2260*/  LOP3.LUT R13, R13, R2, RZ, 0x3c, !PT ;  /* 0x000000020d0d7212 */ /* 0x000fe200078e3cff */
[----:B------:R-:W-:Y:S06]  /*2270*/  @P2 BRA `(.L_x_35) ;  /* 0xfffffff000982947 */ /* 0x000fec000383ffff */
[----:B------:R-:W-:Y:S01]  /*2280*/  UIADD3 UR4, UPT, UPT, UR4, 0x18, URZ ;  /* 0x0000001804047890 */ /* 0x000fe2000fffe0ff */
[----:B------:R-:W-:-:S03]  /*2290*/  SHF.L.U32 R3, R15, 0x1f, RZ ;  /* 0x0000001f0f037819 */ /* 0x000fc600000006ff */
[----:B------:R-:W-:-:S09]  /*22a0*/  ULEA UR5, UR6, UR4, 0x3 ;  /* 0x0000000406057291 */ /* 0x000fd2000f8e18ff */
[----:B------:R-:W1:Y:S02]  /*22b0*/  SYNCS.PHASECHK.TRANS64.TRYWAIT P0, [UR5], R3 ;  /* 0x00000003ff0075a7 */ /* 0x000e640008001105 */
[----:B-1----:R-:W-:Y:S05]  /*22c0*/  @!P0 BRA `(.L_x_36) ;  /* 0x0000004c00ac8947 */ /* 0x002fea0003800000 */
.L_x_109:
[----:B------:R-:W-:-:S04]  /*22d0*/  UIADD3 UR6, UPT, UPT, UR6, 0x1, URZ ;  /* 0x0000000106067890 */ /* 0x000fc8000fffe0ff */
[----:B------:R-:W-:-:S04]  /*22e0*/  UISETP.NE.AND UP0, UPT, UR6, 0x3, UPT ;  /* 0x000000030600788c */ /* 0x000fc8000bf05270 */
[----:B------:R-:W-:Y:S02]  /*22f0*/  USEL UR7, URZ, 0x1, UP0 ;  /* 0x00000001ff077887 */ /* 0x000fe40008000000 */
[----:B------:R-:W-:-:S04]  /*2300*/  USEL UR6, UR6, URZ, UP0 ;  /* 0x000000ff06067287 */ /* 0x000fc80008000000 */
[----:B------:R-:W-:Y:S01]  /*2310*/  ULEA UR5, UR6, UR4, 0x3 ;  /* 0x0000000406057291 */ /* 0x000fe2000f8e18ff */
[----:B------:R-:W-:-:S04]  /*2320*/  LOP3.LUT R15, R15, UR7, RZ, 0x3c, !PT ;  /* 0x000000070f0f7c12 */ /* 0x000fc8000f8e3cff */
[----:B-1----:R-:W-:-:S04]  /*2330*/  SHF.L.U32 R3, R15, 0x1f, RZ ;  /* 0x0000001f0f037819 */ /* 0x002fc800000006ff */
[----:B------:R-:W1:Y:S02]  /*2340*/  SYNCS.PHASECHK.TRANS64.TRYWAIT P0, [UR5], R3 ;  /* 0x00000003ff0075a7 */ /* 0x000e640008001105 */
[----:B-1----:R-:W-:Y:S05]  /*2350*/  @!P0 BRA `(.L_x_37) ;  /* 0x0000004c00a08947 */ /* 0x002fea0003800000 */
.L_x_111:
[----:B------:R-:W-:-:S04]  /*2360*/  UIADD3 UR6, UPT, UPT, UR6, 0x1, URZ ;  /* 0x0000000106067890 */ /* 0x000fc8000fffe0ff */
[----:B------:R-:W-:-:S04]  /*2370*/  UISETP.NE.AND UP0, UPT, UR6, 0x3, UPT ;  /* 0x000000030600788c */ /* 0x000fc8000bf05270 */
[----:B------:R-:W-:Y:S02]  /*2380*/  USEL UR5, URZ, 0x1, UP0 ;  /* 0x00000001ff057887 */ /* 0x000fe40008000000 */
[----:B------:R-:W-:-:S04]  /*2390*/  USEL UR6, UR6, URZ, UP0 ;  /* 0x000000ff06067287 */ /* 0x000fc80008000000 */
[----:B------:R-:W-:Y:S01]  /*23a0*/  ULEA UR6, UR6, UR4, 0x3 ;  /* 0x0000000406067291 */ /* 0x000fe2000f8e18ff */
[----:B-1----:R-:W-:-:S04]  /*23b0*/  LOP3.LUT R3, R15, UR5, RZ, 0x3c, !PT ;  /* 0x000000050f037c12 */ /* 0x002fc8000f8e3cff */
[----:B------:R-:W-:Y:S01]  /*23c0*/  SHF.L.U32 R3, R3, 0x1f, RZ ;  /* 0x0000001f03037819 */ /* 0x000fe200000006ff */
[----:B----4-:R-:W-:-:S07]  /*23d0*/  IMAD.U32 R0, RZ, RZ, UR6 ;  /* 0x00000006ff007e24 */ /* 0x010fce000f8e00ff */
.L_x_38:
[----:B-1----:R1:W2:Y:S02]  /*23e0*/  SYNCS.PHASECHK.TRANS64.TRYWAIT P0, [R0+URZ], R3 ;  /* 0x00000003000075a7 */ /* 0x0022a400080011ff */
[----:B--2---:R-:W-:Y:S05]  /*23f0*/  @!P0 NANOSLEEP.SYNCS 0x989680 ;  /* 0x009896800000895d */ /* 0x004fea0003900000 */
[----:B------:R-:W2:Y:S02]  /*2400*/  @!P0 SYNCS.PHASECHK.TRANS64 P0, [R0+URZ], R3 ;  /* 0x00000003000085a7 */ /* 0x000ea400080010ff */
[----:B--2---:R-:W-:Y:S05]  /*2410*/  @P0 EXIT ;  /* 0x000000000000094d */ /* 0x004fea0003800000 */
[----:B------:R-:W-:Y:S05]  /*2420*/  BRA `(.L_x_38) ;  /* 0xfffffffc00ec7947 */ /* 0x000fea000383ffff */
.L_x_17:
[----:B------:R-:W-:-:S04]  /*2430*/  UISETP.NE.AND UP1, UPT, UR37, URZ, UPT ;  /* 0x000000ff2500728c */ /* 0x000fc8000bf25270 */
[----:B------:R-:W-:-:S09]  /*2440*/  UISETP.NE.OR UP1, UPT, UR8, 0x1, UP1 ;  /* 0x000000010800788c */ /* 0x000fd20008f25670 */
[----:B------:R-:W-:Y:S05]  /*2450*/  BRA.U UP1, `(.L_x_39) ;  /* 0x0000000501487547 */ /* 0x000fea000b800000 */
[----:B------:R-:W-:Y:S01]  /*2460*/  ISETP.NE.AND P2, PT, R2, RZ, PT ;  /* 0x000000ff0200720c */ /* 0x000fe20003f45270 */
[----:B------:R-:W-:Y:S01]  /*2470*/  IMAD.MOV.U32 R12, RZ, RZ, 0x1 ;  /* 0x00000001ff0c7424 */ /* 0x000fe200078e00ff */
[----:B------:R-:W-:Y:S02]  /*2480*/  CS2R R10, SRZ ;  /* 0x00000000000a7805 */ /* 0x000fe4000001ff00 */
[----:B------:R-:W-:Y:S01]  /*2490*/  CS2R R8, SRZ ;  /* 0x0000000000087805 */ /* 0x000fe2000001ff00 */
[----:B------:R-:W-:Y:S01]  /*24a0*/  UMOV UR4, 0x400 ;  /* 0x0000040000047882 */ /* 0x000fe20000000000 */
[----:B------:R-:W-:Y:S01]  /*24b0*/  UMOV UR6, URZ ;  /* 0x000000ff00067c82 */ /* 0x000fe20008000000 */
[----:B------:R-:W-:-:S12]  /*24c0*/  ULEA UR37, UR37, UR4, 0x18 ;  /* 0x0000000425257291 */ /* 0x000fd8000f8ec0ff */
.L_x_43:
[----:B------:R-:W-:Y:S02]  /*24d0*/  LEA R0, R8, UR37, 0x3 ;  /* 0x0000002508007c11 */ /* 0x000fe4000f8e18ff */
[----:B------:R-:W-:-:S03]  /*24e0*/  SHF.L.U32 R5, R9, 0x1f, RZ ;  /* 0x0000001f09057819 */ /* 0x000fc600000006ff */
[----:B------:R-:W-:Y:S01]  /*24f0*/  VIADD R4, R0, 0xd0 ;  /* 0x000000d000047836 */ /* 0x000fe20000000000 */
[----:B------:R-:W1:Y:S02]  /*2500*/  SYNCS.PHASECHK.TRANS64.TRYWAIT P0, [R0+URZ+0xc0], R5 ;  /* 0x0000c005000075a7 */ /* 0x000e6400080011ff */
[----:B-1----:R-:W-:Y:S05]  /*2510*/  @!P0 BRA `(.L_x_40) ;  /* 0x0000004c00488947 */ /* 0x002fea0003800000 */
.L_x_112:
[----:B------:R-:W-:Y:S01]  /*2520*/  ULEA UR5, UR6, UR37, 0x3 ;  /* 0x0000002506057291 */ /* 0x000fe2000f8e18ff */
[----:B------:R-:W-:Y:S02]  /*2530*/  PRMT R4, RZ, 0x654, R4 ;  /* 0x00000654ff047816 */ /* 0x000fe40000000004 */
[----:B-1----:R-:W-:Y:S01]  /*2540*/  SHF.L.U32 R5, R12, 0x1f, RZ ;  /* 0x0000001f0c057819 */ /* 0x002fe200000006ff */
[----:B------:R-:W-:Y:S01]  /*2550*/  UIADD3 UR4, UPT, UPT, UR5, 0x60, URZ ;  /* 0x0000006005047890 */ /* 0x000fe2000fffe0ff */
[----:B------:R1:W-:Y:S05]  /*2560*/  SYNCS.ARRIVE.TRANS64.RED.A1T0 RZ, [R4+URZ], RZ ;  /* 0x000000ff04ff79a7 */ /* 0x0003ea00081004ff */
[----:B------:R-:W-:Y:S01]  /*2570*/  IMAD.U32 R7, RZ, RZ, UR4 ;  /* 0x00000004ff077e24 */ /* 0x000fe2000f8e00ff */
[----:B------:R-:W2:Y:S04]  /*2580*/  SYNCS.PHASECHK.TRANS64.TRYWAIT P0, [UR5+0x70], R5 ;  /* 0x00007005ff0075a7 */ /* 0x000ea80008001105 */
[----:B------:R-:W-:Y:S01]  /*2590*/  PRMT R6, R2, 0x654, R7 ;  /* 0x0000065402067816 */ /* 0x000fe20000000007 */
[----:B-1----:R-:W-:Y:S01]  /*25a0*/  @!P2 IMAD.MOV.U32 R4, RZ, RZ, 0x10 ;  /* 0x00000010ff04a424 */ /* 0x002fe200078e00ff */
[----:B--2---:R-:W-:Y:S06]  /*25b0*/  @!P0 BRA `(.L_x_41) ;  /* 0x0000004c00348947 */ /* 0x004fec0003800000 */
.L_x_114:
[----:B------:R-:W-:Y:S01]  /*25c0*/  ULEA UR4, UR6, UR37, 0x4 ;  /* 0x0000002506047291 */ /* 0x000fe2000f8e20ff */
[----:B------:R-:W-:Y:S01]  /*25d0*/  SEL R3, R6, R3, !P2 ;  /* 0x0000000306037207 */ /* 0x000fe20005000000 */
[----:B------:R-:W-:Y:S01]  /*25e0*/  UIADD3 UR5, UPT, UPT, UR5, 0x60, URZ ;  /* 0x0000006005057890 */ /* 0x000fe2000fffe0ff */
[----:B-1----:R-:W-:Y:S01]  /*25f0*/  LEA R0, R11, UR37, 0x3 ;  /* 0x000000250b007c11 */ /* 0x002fe2000f8e18ff */
[----:B------:R-:W-:Y:S01]  /*2600*/  UIADD3 UR4, UPT, UPT, UR4, 0xf0, URZ ;  /* 0x000000f004047890 */ /* 0x000fe2000fffe0ff */
[----:B------:R-:W-:Y:S01]  /*2610*/  SHF.L.U32 R5, R10, 0x1f, RZ ;  /* 0x0000001f0a057819 */ /* 0x000fe200000006ff */
[----:B------:R1:W-:Y:S01]  /*2620*/  @!P2 SYNCS.ARRIVE.TRANS64.RED RZ, [R3+URZ], R4 ;  /* 0x0000000403ffa9a7 */ /* 0x0003e200080004ff */
[----:B------:R-:W-:Y:S01]  /*2630*/  UIADD3 UR6, UPT, UPT, UR6, 0x1, URZ ;  /* 0x0000000106067890 */ /* 0x000fe2000fffe0ff */
[----:B------:R-:W-:-:S03]  /*2640*/  VIADD R8, R8, 0x1 ;  /* 0x0000000108087836 */ /* 0x000fc60000000000 */
[----:B------:R-:W-:Y:S02]  /*2650*/  UISETP.NE.AND UP0, UPT, UR6, 0x2, UPT ;  /* 0x000000020600788c */ /* 0x000fe4000bf05270 */
[----:B------:R-:W-:Y:S06]  /*2660*/  UGETNEXTWORKID.BROADCAST [UR4], [UR5] ;  /* 0x00000000040073ca */ /* 0x000fec0008000100 */
[----:B------:R-:W-:Y:S01]  /*2670*/  USEL UR4, URZ, 0x1, UP0 ;  /* 0x00000001ff047887 */ /* 0x000fe20008000000 */
[----:B------:R-:W-:Y:S01]  /*2680*/  ISETP.NE.AND P0, PT, R8, 0x2, PT ;  /* 0x000000020800780c */ /* 0x000fe20003f05270 */
[----:B------:R-:W-:Y:S01]  /*2690*/  USEL UR6, UR6, URZ, UP0 ;  /* 0x000000ff06067287 */ /* 0x000fe20008000000 */
[----:B------:R-:W2:Y:S03]  /*26a0*/  SYNCS.PHASECHK.TRANS64.TRYWAIT P1, [R0+URZ+0x60], R5 ;  /* 0x00006005000075a7 */ /* 0x000ea600080211ff */
[----:B------:R-:W-:Y:S01]  /*26b0*/  LOP3.LUT R12, R12, UR4, RZ, 0x3c, !PT ;  /* 0x000000040c0c7c12 */ /* 0x000fe2000f8e3cff */
[----:B-12---:R-:W-:Y:S07]  /*26c0*/  @!P1 BRA `(.L_x_42) ;  /* 0x0000004c00089947 */ /* 0x006fee0003800000 */
.L_x_115:
[C---:B------:R-:W-:Y:S01]  /*26d0*/  LEA R4, R11.reuse, UR37, 0x4 ;  /* 0x000000250b047c11 */ /* 0x040fe2000f8e20ff */
[----:B-1----:R-:W-:Y:S01]  /*26e0*/  VIADD R0, R0, 0x70 ;  /* 0x0000007000007836 */ /* 0x002fe20000000000 */
[----:B------:R-:W-:Y:S01]  /*26f0*/  SEL R8, R8, RZ, P0 ;  /* 0x000000ff08087207 */ /* 0x000fe20000000000 */
[----:B------:R-:W-:-:S03]  /*2700*/  VIADD R11, R11, 0x1 ;  /* 0x000000010b0b7836 */ /* 0x000fc60000000000 */
[----:B------:R-:W1:Y:S01]  /*2710*/  LDS.128 R4, [R4+0xf0] ;  /* 0x0000f00004047984 */ /* 0x000e620000000c00 */
[----:B------:R-:W-:Y:S02]  /*2720*/  PRMT R0, RZ, 0x654, R0 ;  /* 0x00000654ff007816 */ /* 0x000fe40000000000 */
[C---:B------:R-:W-:Y:S01]  /*2730*/  ISETP.NE.AND P1, PT, R11.reuse, 0x2, PT ;  /* 0x000000020b00780c */ /* 0x040fe20003f25270 */
[----:B------:R-:W-:Y:S01]  /*2740*/  @!PT LDS RZ, [RZ] ;  /* 0x00000000fffff984 */ /* 0x000fe20000000800 */
[----:B------:R-:W-:Y:S01]  /*2750*/  @!PT LDS RZ, [RZ] ;  /* 0x00000000fffff984 */ /* 0x000fe20000000800 */
[----:B------:R-:W-:Y:S01]  /*2760*/  @!PT LDS RZ, [RZ] ;  /* 0x00000000fffff984 */ /* 0x000fe20000000800 */
[----:B------:R-:W-:Y:S01]  /*2770*/  @!PT LDS RZ, [RZ] ;  /* 0x00000000fffff984 */ /* 0x000fe20000000800 */
[----:B------:R2:W-:Y:S06]  /*2780*/  MEMBAR.ALL.CTA ;  /* 0x0000000000007992 */ /* 0x0005ec0000008000 */
[----:B--2---:R-:W2:Y:S01]  /*2790*/  FENCE.VIEW.ASYNC.S ;  /* 0x00000000000073c6 */ /* 0x004ea20000000000 */
[----:B------:R-:W-:Y:S01]  /*27a0*/  SEL R11, R11, RZ, P1 ;  /* 0x000000ff0b0b7207 */ /* 0x000fe20000800000 */
[----:B--2---:R2:W-:Y:S01]  /*27b0*/  SYNCS.ARRIVE.TRANS64.RED.A1T0 RZ, [R0+URZ], RZ ;  /* 0x000000ff00ff79a7 */ /* 0x0045e200081004ff */
[----:B-1----:R-:W-:-:S02]  /*27c0*/  LOP3.LUT P3, RZ, R6, 0x1, RZ, 0xc0, !PT ;  /* 0x0000000106ff7812 */ /* 0x002fc4000786c0ff */
[----:B------:R-:W-:-:S04]  /*27d0*/  SEL R5, RZ, 0x1, P1 ;  /* 0x00000001ff057807 */ /* 0x000fc80000800000 */
[----:B------:R-:W-:Y:S02]  /*27e0*/  LOP3.LUT R10, R10, R5, RZ, 0x3c, !PT ;  /* 0x000000050a0a7212 */ /* 0x000fe400078e3cff */
[----:B--2---:R-:W-:-:S04]  /*27f0*/  SEL R0, RZ, 0x1, P0 ;  /* 0x00000001ff007807 */ /* 0x004fc80000000000 */
[----:B------:R-:W-:Y:S01]  /*2800*/  LOP3.LUT R9, R9, R0, RZ, 0x3c, !PT ;  /* 0x0000000009097212 */ /* 0x000fe200078e3cff */
[----:B------:R-:W-:Y:S06]  /*2810*/  @P3 BRA `(.L_x_43) ;  /* 0xfffffffc002c3947 */ /* 0x000fec000383ffff */
[----:B------:R-:W-:Y:S01]  /*2820*/  ULEA UR5, UR6, UR37, 0x3 ;  /* 0x0000002506057291 */ /* 0x000fe2000f8e18ff */
[----:B------:R-:W-:-:S08]  /*2830*/  SHF.L.U32 R3, R12, 0x1f, RZ ;  /* 0x0000001f0c037819 */ /* 0x000fd000000006ff */
[----:B------:R-:W1:Y:S02]  /*2840*/  SYNCS.PHASECHK.TRANS64 P0, [UR5+0x70], R3 ;  /* 0x00007003ff0075a7 */ /* 0x000e640008001005 */
[----:B-1----:R-:W-:Y:S05]  /*2850*/  @P0 BRA `(.L_x_44) ;  /* 0x0000000000080947 */ /* 0x002fea0003800000 */
[----:B------:R-:W1:Y:S02]  /*2860*/  SYNCS.PHASECHK.TRANS64.TRYWAIT P0, [UR5+0x70], R3 ;  /* 0x00007003ff0075a7 */ /* 0x000e640008001105 */
[----:B-1----:R-:W-:Y:S05]  /*2870*/  @!P0 BRA `(.L_x_45) ;  /* 0x0000004800b08947 */ /* 0x002fea0003800000 */
.L_x_44:
[----:B------:R-:W-:-:S04]  /*2880*/  UIADD3 UR4, UPT, UPT, UR6, 0x1, URZ ;  /* 0x0000000106047890 */ /* 0x000fc8000fffe0ff */
[----:B------:R-:W-:-:S04]  /*2890*/  UISETP.NE.AND UP0, UPT, UR4, 0x2, UPT ;  /* 0x000000020400788c */ /* 0x000fc8000bf05270 */
[----:B------:R-:W-:Y:S02]  /*28a0*/  USEL UR7, URZ, 0x1, UP0 ;  /* 0x00000001ff077887 */ /* 0x000fe40008000000 */
[----:B------:R-:W-:-:S04]  /*28b0*/  USEL UR4, UR4, URZ, UP0 ;  /* 0x000000ff04047287 */ /* 0x000fc80008000000 */
[----:B------:R-:W-:Y:S01]  /*28c0*/  ULEA UR4, UR4, UR37, 0x3 ;  /* 0x0000002504047291 */ /* 0x000fe2000f8e18ff */
[----:B-1----:R-:W-:-:S04]  /*28d0*/  LOP3.LUT R3, R12, UR7, RZ, 0x3c, !PT ;  /* 0x000000070c037c12 */ /* 0x002fc8000f8e3cff */
[----:B------:R-:W-:-:S04]  /*28e0*/  SHF.L.U32 R0, R3, 0x1f, RZ ;  /* 0x0000001f03007819 */ /* 0x000fc800000006ff */
[----:B------:R-:W1:Y:S02]  /*28f0*/  SYNCS.PHASECHK.TRANS64 P0, [UR4+0x70], R0 ;  /* 0x00007000ff0075a7 */ /* 0x000e640008001004 */
[----:B-1----:R-:W-:Y:S05]  /*2900*/  @P0 EXIT ;  /* 0x000000000000094d */ /* 0x002fea0003800000 */
[----:B------:R-:W-:Y:S02]  /*2910*/  SHF.L.U32 R3, R3, 0x1f, RZ ;  /* 0x0000001f03037819 */ /* 0x000fe400000006ff */
[----:B------:R-:W-:-:S07]  /*2920*/  MOV R0, UR4 ;  /* 0x0000000400007c02 */ /* 0x000fce0008000f00 */
.L_x_46:
[----:B-1----:R1:W2:Y:S02]  /*2930*/  SYNCS.PHASECHK.TRANS64.TRYWAIT P0, [R0+URZ+0x70], R3 ;  /* 0x00007003000075a7 */ /* 0x0022a400080011ff */
[----:B--2---:R-:W-:Y:S05]  /*2940*/  @!P0 NANOSLEEP.SYNCS 0x989680 ;  /* 0x009896800000895d */ /* 0x004fea0003900000 */
[----:B------:R-:W2:Y:S02]  /*2950*/  @!P0 SYNCS.PHASECHK.TRANS64 P0, [R0+URZ+0x70], R3 ;  /* 0x00007003000085a7 */ /* 0x000ea400080010ff */
[----:B--2---:R-:W-:Y:S05]  /*2960*/  @P0 EXIT ;  /* 0x000000000000094d */ /* 0x004fea0003800000 */
[----:B------:R-:W-:Y:S05]  /*2970*/  BRA `(.L_x_46) ;  /* 0xfffffffc00ec7947 */ /* 0x000fea000383ffff */
.L_x_39:
[----:B------:R-:W-:-:S09]  /*2980*/  UISETP.NE.AND UP1, UPT, UR8, URZ, UPT ;  /* 0x000000ff0800728c */ /* 0x000fd2000bf25270 */
[----:B------:R-:W-:Y:S05]  /*2990*/  BRA.U UP1, `(.L_x_47) ;  /* 0x0000000d01787547 */ /* 0x000fea000b800000 */
[----:B------:R-:W-:Y:S01]  /*29a0*/  UMOV UR4, 0x40 ;  /* 0x0000004000047882 */ /* 0x000fe20000000000 */
[----:B------:R-:W-:Y:S01]  /*29b0*/  NOP ;  /* 0x0000000000007918 */ /* 0x000fe20000000000 */
[----:B------:R-:W-:Y:S01]  /*29c0*/  ULEA UR4, UR37, UR4, 0x18 ;  /* 0x0000000425047291 */ /* 0x000fe2000f8ec0ff */
[----:B------:R-:W-:Y:S02]  /*29d0*/  UMOV UR5, 0x400 ;  /* 0x0000040000057882 */ /* 0x000fe40000000000 */
[----:B------:R-:W-:-:S06]  /*29e0*/  ULEA UR37, UR37, UR5, 0x18 ;  /* 0x0000000525257291 */ /* 0x000fcc000f8ec0ff */
[----:B------:R-:W1:Y:S02]  /*29f0*/  LDS.U8 R0, [UR4+0x1c] ;  /* 0x00001c04ff007984 */ /* 0x000e640008000000 */
[----:B-1----:R-:W-:-:S13]  /*2a00*/  ISETP.NE.AND P0, PT, R0, RZ, PT ;  /* 0x000000ff0000720c */ /* 0x002fda0003f05270 */
[----:B------:R-:W-:Y:S05]  /*2a10*/  @P0 BRA `(.L_x_48) ;  /* 0x0000000000580947 */ /* 0x000fea0003800000 */
[----:B------:R-:W-:-:S13]  /*2a20*/  ELECT P0, URZ, PT ;  /* 0x0000000000ff782f */ /* 0x000fda0003800000 */
[----:B------:R-:W-:Y:S05]  /*2a30*/  @!P0 BRA `(.L_x_49) ;  /* 0x0000000000608947 */ /* 0x000fea0003800000 */
[----:B------:R-:W-:Y:S01]  /*2a40*/  UMOV UR5, 0x10 ;  /* 0x0000001000057882 */ /* 0x000fe20000000000 */
[----:B------:R-:W-:Y:S01]  /*2a50*/  HFMA2 R0, -RZ, RZ, 0, 5.9604644775390625e-08 ;  /* 0x00000001ff007431 */ /* 0x000fe200000001ff */
[----:B------:R-:W-:-:S03]  /*2a60*/  MOV R2, 0xffff ;  /* 0x0000ffff00027802 */ /* 0x000fc60000000f00 */
[----:B------:R-:W-:Y:S04]  /*2a70*/  DEPBAR.LE SB1, 0x36 ;  /* 0x00009d800000791a */ /* 0x000fe80000000000 */
[----:B------:R-:W1:Y:S02]  /*2a80*/  UTCATOMSWS.FIND_AND_SET.ALIGN UP0, UR5, UR5 ;  /* 0x00000005000575e3 */ /* 0x000e640008000800 */
[----:B-1----:R-:W-:Y:S01]  /*2a90*/  MOV R3, UR5 ;  /* 0x0000000500037c02 */ /* 0x002fe20008000f00 */
[----:B------:R-:W-:Y:S06]  /*2aa0*/  BRA.U UP0, `(.L_x_50) ;  /* 0x0000000100187547 */ /* 0x000fec000b800000 */
.L_x_51:
[----:B------:R-:W-:Y:S05]  /*2ab0*/  NANOSLEEP 0x64 ;  /* 0x000000640000795d */ /* 0x000fea0003800000 */
[----:B------:R-:W-:-:S05]  /*2ac0*/  UMOV UR5, 0x10 ;  /* 0x0000001000057882 */ /* 0x000fca0000000000 */
[----:B------:R-:W-:Y:S04]  /*2ad0*/  DEPBAR.LE SB1, 0x36 ;  /* 0x00009d800000791a */ /* 0x000fe80000000000 */
[----:B------:R-:W1:Y:S02]  /*2ae0*/  UTCATOMSWS.FIND_AND_SET.ALIGN UP0, UR5, UR5 ;  /* 0x00000005000575e3 */ /* 0x000e640008000800 */
[----:B-1----:R-:W-:Y:S01]  /*2af0*/  MOV R3, UR5 ;  /* 0x0000000500037c02 */ /* 0x002fe20008000f00 */
[----:B------:R-:W-:Y:S05]  /*2b00*/  BRA.U !UP0, `(.L_x_51) ;  /* 0xfffffffd08e87547 */ /* 0x000fea000b83ffff */
.L_x_50:
[-C--:B------:R-:W-:Y:S02]  /*2b10*/  SHF.L.U32 R2, R2, R3.reuse, RZ ;  /* 0x0000000302027219 */ /* 0x080fe400000006ff */
[----:B------:R-:W-:Y:S01]  /*2b20*/  SHF.L.U32 R0, R0, R3, RZ ;  /* 0x0000000300007219 */ /* 0x000fe200000006ff */
[----:B------:R-:W-:Y:S02]  /*2b30*/  IMAD.SHL.U32 R3, R3, 0x20, RZ ;  /* 0x0000002003037824 */ /* 0x000fe400078e00ff */
[----:B------:R1:W-:Y:S04]  /*2b40*/  ATOMS.OR RZ, [UR4+0x14], R2 ;  /* 0x00001402ffff798c */ /* 0x0003e8000b000004 */
[----:B------:R1:W-:Y:S04]  /*2b50*/  ATOMS.OR RZ, [UR4+0x18], R0 ;  /* 0x00001800ffff798c */ /* 0x0003e8000b000004 */
[----:B------:R1:W-:Y:S01]  /*2b60*/  STS [UR37+0x110], R3 ;  /* 0x00011003ff007988 */ /* 0x0003e20008000825 */
[----:B------:R-:W-:Y:S05]  /*2b70*/  BRA `(.L_x_49) ;  /* 0x0000000000107947 */ /* 0x000fea0003800000 */
.L_x_48:
[----:B------:R-:W-:Y:S02]  /*2b80*/  MOV R0, 0xffffffff ;  /* 0xffffffff00007802 */ /* 0x000fe40000000f00 */
[----:B------:R-:W-:-:S03]  /*2b90*/  MOV R2, 0x2bc0 ;  /* 0x00002bc000027802 */ /* 0x000fc60000000f00 */
[----:B------:R1:W-:Y:S04]  /*2ba0*/  STS [UR37+0x110], R0 ;  /* 0x00011000ff007988 */ /* 0x0003e80008000825 */
[----:B-1-3-5:R-:W-:Y:S05]  /*2bb0*/  CALL.REL.NOINC `($__internal_1_$__cuda_sm10x_tcgen05_guardrail_trap_phase_invalid_during_alloc) ;  /* 0x0000004c006c7944 */ /* 0x02afea0003c00000 */
.L_x_49:
[----:B------:R-:W-:Y:S05]  /*2bc0*/  WARPSYNC.ALL ;  /* 0x0000000000007948 */ /* 0x000fea0003800000 */
[----:B------:R-:W2:Y:S01]  /*2bd0*/  S2UR UR6, SR_CgaCtaId ;  /* 0x00000000000679c3 */ /* 0x000ea20000008800 */
[----:B------:R-:W-:Y:S01]  /*2be0*/  UMOV UR4, 0x400 ;  /* 0x0000040000047882 */ /* 0x000fe20000000000 */
[----:B------:R-:W-:-:S06]  /*2bf0*/  NOP ;  /* 0x0000000000007918 */ /* 0x000fcc0000000000 */
[----:B------:R-:W-:Y:S06]  /*2c00*/  BAR.ARV 0x6, 0xa0 ;  /* 0x0182800000007b1d */ /* 0x000fec0000002000 */
[----:B------:R-:W4:Y:S01]  /*2c10*/  LDCU UR7, c[0x0][0x38c] ;  /* 0x00007180ff0777ac */ /* 0x000f220008000800 */
[----:B------:R-:W-:Y:S01]  /*2c20*/  IMAD.MOV.U32 R11, RZ, RZ, 0x1 ;  /* 0x00000001ff0b7424 */ /* 0x000fe200078e00ff */
[----:B------:R-:W-:Y:S01]  /*2c30*/  CS2R R8, SRZ ;  /* 0x0000000000087805 */ /* 0x000fe2000001ff00 */
[----:B------:R-:W-:Y:S01]  /*2c40*/  IMAD.MOV.U32 R10, RZ, RZ, RZ ;  /* 0x000000ffff0a7224 */ /* 0x000fe200078e00ff */
[----:B------:R-:W-:Y:S01]  /*2c50*/  UMOV UR18, URZ ;  /* 0x000000ff00127c82 */ /* 0x000fe20008000000 */
[----:B------:R-:W-:Y:S01]  /*2c60*/  UMOV UR17, URZ ;  /* 0x000000ff00117c82 */ /* 0x000fe20008000000 */
[----:B------:R-:W-:Y:S01]  /*2c70*/  UMOV UR20, 0x0 ;  /* 0x0000000000147882 */ /* 0x000fe20000000000 */
[----:B------:R-:W-:Y:S01]  /*2c80*/  UMOV UR21, 0x42004a0 ;  /* 0x042004a000157882 */ /* 0x000fe20000000000 */
[----:B--2---:R-:W-:Y:S01]  /*2c90*/  ULEA UR6, UR6, UR4, 0x18 ;  /* 0x0000000406067291 */ /* 0x004fe2000f8ec0ff */
[----:B------:R-:W2:Y:S03]  /*2ca0*/  LDCU UR4, c[0x0][0x38c] ;  /* 0x00007180ff0477ac */ /* 0x000ea60008000800 */
[----:B------:R-:W-:-:S02]  /*2cb0*/  UIADD3 UR11, UPT, UPT, UR6, 0x4400, URZ ;  /* 0x00004400060b7890 */ /* 0x000fc4000fffe0ff */
[----:B----4-:R-:W-:-:S03]  /*2cc0*/  UIADD3 UR7, UPT, UPT, UR7, 0x1f, URZ ;  /* 0x0000001f07077890 */ /* 0x010fc6000fffe0ff */
[----:B-1----:R-:W1:Y:S01]  /*2cd0*/  LDS R0, [UR6+0x110] ;  /* 0x00011006ff007984 */ /* 0x002e620008000800 */
[----:B------:R-:W-:Y:S02]  /*2ce0*/  UIADD3 UR12, UPT, UPT, UR6, 0x5c00, URZ ;  /* 0x00005c00060c7890 */ /* 0x000fe4000fffe0ff */
[----:B------:R-:W-:Y:S02]  /*2cf0*/  USHF.R.S32.HI UR5, URZ, 0x1f, UR7 ;  /* 0x0000001fff057899 */ /* 0x000fe40008011407 */
[----:B------:R-:W-:Y:S02]  /*2d00*/  USHF.R.U32.HI UR11, URZ, 0x4, UR11 ;  /* 0x00000004ff0b7899 */ /* 0x000fe4000801160b */
[----:B------:R-:W-:Y:S02]  /*2d10*/  ULEA.HI UR5, UR5, UR7, URZ, 0x5 ;  /* 0x0000000705057291 */ /* 0x000fe4000f8f28ff */
[----:B------:R-:W-:Y:S02]  /*2d20*/  USHF.R.U32.HI UR12, URZ, 0x4, UR12 ;  /* 0x00000004ff0c7899 */ /* 0x000fe4000801160c */
[----:B------:R-:W-:-:S02]  /*2d30*/  USHF.R.S32.HI UR5, URZ, 0x5, UR5 ;  /* 0x00000005ff057899 */ /* 0x000fc40008011405 */
[----:B------:R-:W-:Y:S02]  /*2d40*/  ULOP3.LUT UR11, UR11, 0x3fff, URZ, 0xc0, !UPT ;  /* 0x00003fff0b0b7892 */ /* 0x000fe4000f8ec0ff */
[----:B------:R-:W-:Y:S02]  /*2d50*/  UISETP.LT.AND UP0, UPT, UR5, 0x1, UPT ;  /* 0x000000010500788c */ /* 0x000fe4000bf01270 */
[----:B------:R-:W-:Y:S02]  /*2d60*/  ULOP3.LUT UR12, UR12, 0x3fff, URZ, 0xc0, !UPT ;  /* 0x00003fff0c0c7892 */ /* 0x000fe4000f8ec0ff */
[----:B------:R-:W-:Y:S02]  /*2d70*/  USEL UR10, UR5, 0x1, !UP0 ;  /* 0x00000001050a7887 */ /* 0x000fe4000c000000 */
[----:B------:R-:W-:Y:S02]  /*2d80*/  ULOP3.LUT UR11, UR11, 0x10000, URZ, 0xfc, !UPT ;  /* 0x000100000b0b7892 */ /* 0x000fe4000f8efcff */
[----:B------:R-:W-:-:S02]  /*2d90*/  ULOP3.LUT UR12, UR12, 0x10000, URZ, 0xfc, !UPT ;  /* 0x000100000c0c7892 */ /* 0x000fc4000f8efcff */
[----:B------:R-:W-:Y:S02]  /*2da0*/  UIADD3 UR10, UPT, UPT, -UR10, URZ, URZ ;  /* 0x000000ff0a0a7290 */ /* 0x000fe4000fffe1ff */
[----:B--2---:R-:W-:Y:S01]  /*2db0*/  UISETP.GE.AND UP3, UPT, UR4, 0x1, UPT ;  /* 0x000000010400788c */ /* 0x004fe2000bf66270 */
[----:B-1----:R-:W-:-:S15]  /*2dc0*/  R2UR UR19, R0 ;  /* 0x00000000001372ca */ /* 0x002fde00000e0000 */
.L_x_58:
[----:B------:R-:W-:Y:S02]  /*2dd0*/  LEA R0, R10, UR6, 0x3 ;  /* 0x000000060a007c11 */ /* 0x000fe4000f8e18ff */
[----:B------:R-:W-:Y:S02]  /*2de0*/  SHF.L.U32 R5, R9, 0x1f, RZ ;  /* 0x0000001f09057819 */ /* 0x000fe400000006ff */
[----:B------:R-:W-:Y:S01]  /*2df0*/  PLOP3.LUT P0, PT, PT, PT, UP3, 0x80, 0x8 ;  /* 0x000000000008781c */ /* 0x000fe20003f0f038 */
[----:B------:R-:W-:Y:S01]  /*2e00*/  VIADD R3, R0, 0x70 ;  /* 0x0000007000037836 */ /* 0x000fe20000000000 */
[----:B-1----:R-:W1:Y:S02]  /*2e10*/  SYNCS.PHASECHK.TRANS64.TRYWAIT P1, [R0+URZ+0x60], R5 ;  /* 0x00006005000075a7 */ /* 0x002e6400080211ff */
[----:B-1--4-:R-:W-:Y:S09]  /*2e20*/  @!P1 BRA `(.L_x_52) ;  /* 0x00000044005c9947 */ /* 0x012ff20003800000 */
.L_x_117:
[----:B------:R-:W-:Y:S01]  /*2e30*/  LEA R4, R10, UR6, 0x4 ;  /* 0x000000060a047c11 */ /* 0x000fe2000f8e20ff */
[----:B------:R-:W-:Y:S01]  /*2e40*/  @UP3 ULEA UR4, UR17, UR6, 0x3 ;  /* 0x0000000611043291 */ /* 0x000fe2000f8e18ff */
[----:B------:R-:W-:Y:S01]  /*2e50*/  PLOP3.LUT P2, PT, PT, PT, PT, 0x80, 0x8 ;  /* 0x000000000008781c */ /* 0x000fe20003f4f070 */
[----:B------:R-:W-:Y:S01]  /*2e60*/  ULEA UR9, UR18, UR6, 0x3 ;  /* 0x0000000612097291 */ /* 0x000fe2000f8e18ff */
[----:B------:R-:W-:Y:S02]  /*2e70*/  PRMT R3, RZ, 0x654, R3 ;  /* 0x00000654ff037816 */ /* 0x000fe40000000003 */
[----:B-1----:R-:W1:Y:S01]  /*2e80*/  LDS.128 R4, [R4+0xf0] ;  /* 0x0000f00004047984 */ /* 0x002e620000000c00 */
[----:B------:R-:W-:Y:S02]  /*2e90*/  @P0 SHF.L.U32 R2, R8, 0x1f, RZ ;  /* 0x0000001f08020819 */ /* 0x000fe400000006ff */
[----:B------:R-:W-:Y:S01]  /*2ea0*/  SHF.L.U32 R0, R11, 0x1f, RZ ;  /* 0x0000001f0b007819 */ /* 0x000fe200000006ff */
[----:B------:R-:W-:Y:S01]  /*2eb0*/  @!PT LDS RZ, [RZ] ;  /* 0x00000000fffff984 */ /* 0x000fe20000000800 */
[----:B------:R-:W-:Y:S01]  /*2ec0*/  @!PT LDS RZ, [RZ] ;  /* 0x00000000fffff984 */ /* 0x000fe20000000800 */
[----:B------:R-:W-:Y:S01]  /*2ed0*/  @!PT LDS RZ, [RZ] ;  /* 0x00000000fffff984 */ /* 0x000fe20000000800 */
[----:B------:R-:W-:Y:S01]  /*2ee0*/  @!PT LDS RZ, [RZ] ;  /* 0x00000000fffff984 */ /* 0x000fe20000000800 */
[----:B------:R2:W-:Y:S06]  /*2ef0*/  MEMBAR.ALL.CTA ;  /* 0x0000000000007992 */ /* 0x0005ec0000008000 */
[----:B--2---:R-:W2:Y:S02]  /*2f00*/  FENCE.VIEW.ASYNC.S ;  /* 0x00000000000073c6 */ /* 0x004ea40000000000 */
[----:B--2---:R2:W-:Y:S01]  /*2f10*/  SYNCS.ARRIVE.TRANS64.RED.A1T0 RZ, [R3+URZ], RZ ;  /* 0x000000ff03ff79a7 */ /* 0x0045e200081004ff */
[----:B------:R2:W4:Y:S01]  /*2f20*/  @P0 SYNCS.PHASECHK.TRANS64.TRYWAIT P2, [UR4], R2 ;  /* 0x00000002ff0005a7 */ /* 0x0005220008041104 */
[----:B-1----:R-:W-:Y:S01]  /*2f30*/  LOP3.LUT P1, RZ, R6, 0x1, RZ, 0xc0, !PT ;  /* 0x0000000106ff7812 */ /* 0x002fe2000782c0ff */
[----:B------:R-:W1:Y:S02]  /*2f40*/  SYNCS.PHASECHK.TRANS64.TRYWAIT P0, [UR9+0xa0], R0 ;  /* 0x0000a000ff0075a7 */ /* 0x000e640008001109 */
[----:B-12-4-:R-:W-:Y:S10]  /*2f50*/  @!P0 BRA `(.L_x_53) ;  /* 0x0000004400248947 */ /* 0x016ff40003800000 */
.L_x_119:
[----:B------:R-:W-:Y:S01]  /*2f60*/  IADD3 R10, PT, PT, R10, 0x1, RZ ;  /* 0x000000010a0a7810 */ /* 0x000fe20007ffe0ff */
[----:B------:R-:W-:Y:S06]  /*2f70*/  BRA.U !UP3, `(.L_x_54) ;  /* 0x000000010ba07547 */ /* 0x000fec000b800000 */
[----:B------:R-:W-:Y:S02]  /*2f80*/  ULEA.HI UR8, UR18, UR18, URZ, 0x1 ;  /* 0x0000001212087291 */ /* 0x000fe4000f8f08ff */
[----:B------:R-:W-:Y:S02]  /*2f90*/  UPLOP3.LUT UP4, UPT, UPT, UPT, UPT, 0x40, 0x4 ;  /* 0x000000000004789c */ /* 0x000fe40003f8e870 */
[----:B------:R-:W-:Y:S02]  /*2fa0*/  USHF.L.U32 UR4, UR8, 0x6, URZ ;  /* 0x0000000608047899 */ /* 0x000fe400080006ff */
[----:B------:R-:W-:Y:S02]  /*2fb0*/  ULOP3.LUT UR8, UR8, 0xffe, URZ, 0xc0, !UPT ;  /* 0x00000ffe08087892 */ /* 0x000fe4000f8ec0ff */
[----:B------:R-:W-:Y:S02]  /*2fc0*/  ULOP3.LUT UR4, UR4, 0xffffff80, URZ, 0xc0, !UPT ;  /* 0xffffff8004047892 */ /* 0x000fe4000f8ec0ff */
[----:B------:R-:W-:-:S02]  /*2fd0*/  UIADD3 UR8, UPT, UPT, -UR8, UR18, URZ ;  /* 0x0000001208087290 */ /* 0x000fc4000fffe1ff */
[----:B------:R-:W-:Y:S01]  /*2fe0*/  UIADD3 UR4, UPT, UPT, UR19, UR4, URZ ;  /* 0x0000000413047290 */ /* 0x000fe2000fffe0ff */
[----:B------:R-:W-:Y:S01]  /*2ff0*/  UMOV UR16, UR10 ;  /* 0x0000000a00107c82 */ /* 0x000fe20008000000 */
[----:B------:R-:W-:Y:S02]  /*3000*/  UMOV UR15, UR5 ;  /* 0x00000005000f7c82 */ /* 0x000fe40008000000 */
[----:B------:R-:W-:Y:S01]  /*3010*/  ULEA UR8, UR8, UR4, 0x14 ;  /* 0x0000000408087291 */ /* 0x000fe2000f8ea0ff */
[----:B------:R-:W-:-:S11]  /*3020*/  UMOV UR14, UR17 ;  /* 0x00000011000e7c82 */ /* 0x000fd60008000000 */
.L_x_57:
[----:B------:R-:W-:Y:S02]  /*3030*/  UIADD3 UR16, UPT, UPT, UR16, 0x1, URZ ;  /* 0x0000000110107890 */ /* 0x000fe4000fffe0ff */
[----:B--2---:R-:W-:Y:S02]  /*3040*/  ULEA UR7, UR14, UR6, 0x3 ;  /* 0x000000060e077291 */ /* 0x004fe4000f8e18ff */
[----:B------:R-:W-:Y:S01]  /*3050*/  UISETP.NE.AND UP0, UPT, UR16, URZ, UPT ;  /* 0x000000ff1000728c */ /* 0x000fe2000bf05270 */
[----:B----4-:R-:W-:Y:S10]  /*3060*/  @P2 BRA `(.L_x_55) ;  /* 0x00000000000c2947 */ /* 0x010ff40003800000 */
[----:B-1----:R-:W-:Y:S04]  /*3070*/  SHF.L.U32 R3, R8, 0x1f, RZ ;  /* 0x0000001f08037819 */ /* 0x002fe800000006ff */
[----:B------:R-:W1:Y:S02]  /*3080*/  SYNCS.PHASECHK.TRANS64.TRYWAIT P0, [UR7], R3 ;  /* 0x00000003ff0075a7 */ /* 0x000e640008001107 */
[----:B-1----:R-:W-:Y:S05]  /*3090*/  @!P0 BRA `(.L_x_56) ;  /* 0x0000004000ec8947 */ /* 0x002fea0003800000 */
.L_x_55:
[----:B------:R-:W-:Y:S01]  /*30a0*/  UISETP.NE.AND UP1, UPT, UR15, 0x1, UPT ;  /* 0x000000010f00788c */ /* 0x000fe2000bf25270 */
[----:B------:R-:W-:Y:S01]  /*30b0*/  PLOP3.LUT P2, PT, PT, PT, PT, 0x80, 0x8 ;  /* 0x000000000008781c */ /* 0x000fe20003f4f070 */
[----:B------:R-:W-:Y:S02]  /*30c0*/  UIADD3 UR17, UPT, UPT, UR14, 0x1, URZ ;  /* 0x000000010e117890 */ /* 0x000fe4000fffe0ff */
[----:B------:R-:W-:Y:S02]  /*30d0*/  ULEA UR22, UR14, UR12, 0x8 ;  /* 0x0000000c0e167291 */ /* 0x000fe4000f8e40ff */
[----:B------:R-:W-:Y:S01]  /*30e0*/  UISETP.NE.AND UP2, UPT, UR17, 0x3, UPT ;  /* 0x000000031100788c */ /* 0x000fe2000bf45270 */
[----:B------:R-:W-:Y:S01]  /*30f0*/  PLOP3.LUT P0, PT, PT, PT, UP1, 0x80, 0x8 ;  /* 0x000000000008781c */ /* 0x000fe20003f0f018 */
[----:B------:R-:W-:Y:S02]  /*3100*/  ULEA UR24, UR14, UR11, 0x7 ;  /* 0x0000000b0e187291 */ /* 0x000fe4000f8e38ff */
[----:B------:R-:W-:Y:S02]  /*3110*/  USEL UR13, URZ, 0x1, UP2 ;  /* 0x00000001ff0d7887 */ /* 0x000fe40009000000 */
[----:B------:R-:W-:Y:S02]  /*3120*/  USEL UR17, UR17, URZ, UP2 ;  /* 0x000000ff11117287 */ /* 0x000fe40009000000 */
[----:B------:R-:W-:Y:S02]  /*3130*/  UIADD3 UR7, UPT, UPT, UR7, 0x18, URZ ;  /* 0x0000001807077890 */ /* 0x000fe4000fffe0ff */
[----:B------:R-:W-:Y:S01]  /*3140*/  @UP1 ULEA UR4, UR17, UR6, 0x3 ;  /* 0x0000000611041291 */ /* 0x000fe2000f8e18ff */
[----:B------:R-:W-:Y:S01]  /*3150*/  LOP3.LUT R8, R8, UR13, RZ, 0x3c, !PT ;  /* 0x0000000d08087c12 */ /* 0x000fe2000f8e3cff */
[----:B------:R-:W-:Y:S01]  /*3160*/  UMOV UR23, 0xc0004010 ;  /* 0xc000401000177882 */ /* 0x000fe20000000000 */
[----:B------:R-:W-:Y:S01]  /*3170*/  UMOV UR25, 0xc0004010 ;  /* 0xc000401000197882 */ /* 0x000fe20000000000 */
[----:B------:R-:W-:Y:S01]  /*3180*/  UIADD3 UR15, UPT, UPT, UR15, -0x1, URZ ;  /* 0xffffffff0f0f7890 */ /* 0x000fe2000fffe0ff */
[----:B-1----:R-:W-:Y:S01]  /*3190*/  @P0 SHF.L.U32 R0, R8, 0x1f, RZ ;  /* 0x0000001f08000819 */ /* 0x002fe200000006ff */
[----:B------:R-:W-:Y:S03]  /*31a0*/  UMOV UR14, UR17 ;  /* 0x00000011000e7c82 */ /* 0x000fe60008000000 */
[----:B------:R2:W4:Y:S01]  /*31b0*/  @P0 SYNCS.PHASECHK.TRANS64.TRYWAIT P2, [UR4], R0 ;  /* 0x00000000ff0005a7 */ /* 0x0005220008041104 */
[----:B------:R2:W-:Y:S01]  /*31c0*/  UTCIMMA gdesc[UR24], gdesc[UR22], tmem[UR8], tmem[UR20], idesc[UR21], UP4 ;  /* 0x00ff1416180075ea */ /* 0x0005e2000a000108 */
[----:B------:R-:W-:Y:S01]  /*31d0*/  UPLOP3.LUT UP4, UPT, UPT, UPT, UPT, 0x80, 0x8 ;  /* 0x000000000008789c */ /* 0x000fe20003f8f070 */
[----:B------:R2:W-:Y:S01]  /*31e0*/  UTCBAR [UR7], URZ ;  /* 0x000000ff070073e9 */ /* 0x0005e200080000ff */
[----:B------:R-:W-:Y:S09]  /*31f0*/  BRA.U UP0, `(.L_x_57) ;  /* 0xfffffffd008c7547 */ /* 0x000ff2000b83ffff */
.L_x_54:
[----:B------:R-:W-:Y:S01]  /*3200*/  UIADD3 UR18, UPT, UPT, UR18, 0x1, URZ ;  /* 0x0000000112127890 */ /* 0x000fe2000fffe0ff */
[C---:B------:R-:W-:Y:S01]  /*3210*/  ISETP.NE.AND P0, PT, R10.reuse, 0x2, PT ;  /* 0x000000020a00780c */ /* 0x040fe20003f05270 */
[----:B------:R-:W-:Y:S02]  /*3220*/  UIADD3 UR9, UPT, UPT, UR9, 0x80, URZ ;  /* 0x0000008009097890 */ /* 0x000fe4000fffe0ff */
[----:B------:R-:W-:Y:S01]  /*3230*/  UISETP.NE.AND UP0, UPT, UR18, 0x4, UPT ;  /* 0x000000041200788c */ /* 0x000fe2000bf05270 */
[----:B-12---:R-:W-:Y:S02]  /*3240*/  SEL R0, RZ, 0x1, P0 ;  /* 0x00000001ff007807 */ /* 0x006fe40000000000 */
[----:B------:R-:W-:Y:S01]  /*3250*/  SEL R10, R10, RZ, P0 ;  /* 0x000000ff0a0a7207 */ /* 0x000fe20000000000 */
[----:B------:R-:W-:Y:S01]  /*3260*/  USEL UR4, URZ, 0x1, UP0 ;  /* 0x00000001ff047887 */ /* 0x000fe20008000000 */
[----:B------:R-:W-:Y:S01]  /*3270*/  LOP3.LUT R9, R9, R0, RZ, 0x3c, !PT ;  /* 0x0000000009097212 */ /* 0x000fe200078e3cff */
[----:B------:R-:W-:Y:S01]  /*3280*/  USEL UR18, UR18, URZ, UP0 ;  /* 0x000000ff12127287 */ /* 0x000fe20008000000 */
[----:B------:R1:W-:Y:S03]  /*3290*/  UTCBAR [UR9], URZ ;  /* 0x000000ff090073e9 */ /* 0x0003e600080000ff */
[----:B------:R-:W-:Y:S01]  /*32a0*/  LOP3.LUT R11, R11, UR4, RZ, 0x3c, !PT ;  /* 0x000000040b0b7c12 */ /* 0x000fe2000f8e3cff */
[----:B------:R-:W-:Y:S07]  /*32b0*/  @P1 BRA `(.L_x_58) ;  /* 0xfffffff800c41947 */ /* 0x000fee000383ffff */
[----:B------:R-:W2:Y:S01]  /*32c0*/  S2UR UR4, SR_CgaCtaId ;  /* 0x00000000000479c3 */ /* 0x000ea20000008800 */
[----:B------:R-:W-:Y:S01]  /*32d0*/  ELECT P0, URZ, PT ;  /* 0x0000000000ff782f */ /* 0x000fe20003800000 */
[----:B------:R-:W-:Y:S01]  /*32e0*/  IMAD.MOV.U32 R0, RZ, RZ, 0x1 ;  /* 0x00000001ff007424 */ /* 0x000fe200078e00ff */
[----:B------:R-:W-:Y:S01]  /*32f0*/  UIADD3 UR6, UPT, UPT, UR6, 0xa0, URZ ;  /* 0x000000a006067890 */ /* 0x000fe2000fffe0ff */
[----:B------:R-:W-:Y:S01]  /*3300*/  SHF.L.U32 R3, R11, 0x1f, RZ ;  /* 0x0000001f0b037819 */ /* 0x000fe200000006ff */
[----:B------:R-:W-:-:S03]  /*3310*/  UMOV UR5, 0x40 ;  /* 0x0000004000057882 */ /* 0x000fc60000000000 */
[----:B------:R-:W-:Y:S01]  /*3320*/  UVIRTCOUNT.DEALLOC.SMPOOL 0x80 ;  /* 0x000000800000784c */ /* 0x000fe20000000000 */
[----:B--2---:R-:W-:Y:S02]  /*3330*/  ULEA UR4, UR4, UR5, 0x18 ;  /* 0x0000000504047291 */ /* 0x004fe4000f8ec0ff */
[----:B------:R-:W-:-:S07]  /*3340*/  ULEA UR5, UR18, UR6, 0x3 ;  /* 0x0000000612057291 */ /* 0x000fce000f8e18ff */
[----:B------:R2:W-:Y:S02]  /*3350*/  @P0 STS.U8 [UR4+0x1c], R0 ;  /* 0x00001c00ff000988 */ /* 0x0005e40008000004 */
[----:B------:R-:W3:Y:S02]  /*3360*/  SYNCS.PHASECHK.TRANS64.TRYWAIT P0, [UR5], R3 ;  /* 0x00000003ff0075a7 */ /* 0x000ee40008001105 */
[----:B--23--:R-:W-:Y:S05]  /*3370*/  @!P0 BRA `(.L_x_59) ;  /* 0x00000040004c8947 */ /* 0x00cfea0003800000 */
.L_x_122:
[----:B------:R-:W-:-:S04]  /*3380*/  UIADD3 UR7, UPT, UPT, UR18, 0x1, URZ ;  /* 0x0000000112077890 */ /* 0x000fc8000fffe0ff */
[----:B------:R-:W-:-:S04]  /*3390*/  UISETP.NE.AND UP0, UPT, UR7, 0x4, UPT ;  /* 0x000000040700788c */ /* 0x000fc8000bf05270 */
[----:B------:R-:W-:Y:S02]  /*33a0*/  USEL UR8, URZ, 0x1, UP0 ;  /* 0x00000001ff087887 */ /* 0x000fe40008000000 */
[----:B------:R-:W-:-:S04]  /*33b0*/  USEL UR7, UR7, URZ, UP0 ;  /* 0x000000ff07077287 */ /* 0x000fc80008000000 */
[----:B------:R-:W-:Y:S01]  /*33c0*/  ULEA UR5, UR7, UR6, 0x3 ;  /* 0x0000000607057291 */ /* 0x000fe2000f8e18ff */
[----:B------:R-:W-:-:S04]  /*33d0*/  LOP3.LUT R2, R11, UR8, RZ, 0x3c, !PT ;  /* 0x000000080b027c12 */ /* 0x000fc8000f8e3cff */
[----:B--2---:R-:W-:-:S04]  /*33e0*/  SHF.L.U32 R3, R2, 0x1f, RZ ;  /* 0x0000001f02037819 */ /* 0x004fc800000006ff */
[----:B------:R-:W2:Y:S02]  /*33f0*/  SYNCS.PHASECHK.TRANS64.TRYWAIT P0, [UR5], R3 ;  /* 0x00000003ff0075a7 */ /* 0x000ea40008001105 */
[----:B--2---:R-:W-:Y:S05]  /*3400*/  @!P0 BRA `(.L_x_60) ;  /* 0x0000004000408947 */ /* 0x004fea0003800000 */
.L_x_124:
        /* <DEDUP_REMOVED lines=9> */
.L_x_126:
[----:B------:R-:W-:-:S04]  /*34a0*/  UIADD3 UR7, UPT, UPT, UR7, 0x1, URZ ;  /* 0x0000000107077890 */ /* 0x000fc8000fffe0ff */
[----:B------:R-:W-:-:S04]  /*34b0*/  UISETP.NE.AND UP0, UPT, UR7, 0x4, UPT ;  /* 0x000000040700788c */ /* 0x000fc8000bf05270 */
[----:B------:R-:W-:Y:S02]  /*34c0*/  USEL UR5, URZ, 0x1, UP0 ;  /* 0x00000001ff057887 */ /* 0x000fe40008000000 */
[----:B------:R-:W-:-:S04]  /*34d0*/  USEL UR7, UR7, URZ, UP0 ;  /* 0x000000ff07077287 */ /* 0x000fc80008000000 */
[----:B------:R-:W-:Y:S01]  /*34e0*/  ULEA UR7, UR7, UR6, 0x3 ;  /* 0x0000000607077291 */ /* 0x000fe2000f8e18ff */
[----:B--2---:R-:W-:-:S04]  /*34f0*/  LOP3.LUT R3, R2, UR5, RZ, 0x3c, !PT ;  /* 0x0000000502037c12 */ /* 0x004fc8000f8e3cff */
[----:B------:R-:W-:-:S04]  /*3500*/  SHF.L.U32 R3, R3, 0x1f, RZ ;  /* 0x0000001f03037819 */ /* 0x000fc800000006ff */
[----:B------:R-:W2:Y:S02]  /*3510*/  SYNCS.PHASECHK.TRANS64.TRYWAIT P0, [UR7], R3 ;  /* 0x00000003ff0075a7 */ /* 0x000ea40008001107 */
[----:B--2---:R-:W-:Y:S05]  /*3520*/  @!P0 BRA `(.L_x_62) ;  /* 0x0000004000288947 */ /* 0x004fea0003800000 */
.L_x_128:
[----:B------:R-:W-:Y:S01]  /*3530*/  NOP ;  /* 0x0000000000007918 */ /* 0x000fe20000000000 */
[----:B--2---:R-:W2:Y:S01]  /*3540*/  LDS R0, [UR4+0x14] ;  /* 0x00001404ff007984 */ /* 0x004ea20008000800 */
[----:B------:R-:W-:Y:S01]  /*3550*/  ULOP3.LUT UR6, UR19, 0xffff, URZ, 0xc0, !UPT ;  /* 0x0000ffff13067892 */ /* 0x000fe2000f8ec0ff */
[----:B------:R-:W-:Y:S01]  /*3560*/  UMOV UR8, 0xffff ;  /* 0x0000ffff00087882 */ /* 0x000fe20000000000 */
[----:B------:R-:W-:Y:S02]  /*3570*/  UMOV UR5, 0x1 ;  /* 0x0000000100057882 */ /* 0x000fe40000000000 */
[----:B------:R-:W-:-:S04]  /*3580*/  USHF.R.U32.HI UR6, URZ, 0x5, UR6 ;  /* 0x00000005ff067899 */ /* 0x000fc80008011606 */
[----:B------:R-:W-:Y:S02]  /*3590*/  USHF.L.U32 UR8, UR8, UR6, URZ ;  /* 0x0000000608087299 */ /* 0x000fe400080006ff */
[----:B------:R-:W-:-:S04]  /*35a0*/  USHF.L.U32 UR5, UR5, UR6, URZ ;  /* 0x0000000605057299 */ /* 0x000fc800080006ff */
[----:B--2---:R-:W-:-:S04]  /*35b0*/  LOP3.LUT R0, R0, UR8, RZ, 0xc0, !PT ;  /* 0x0000000800007c12 */ /* 0x004fc8000f8ec0ff */
[----:B------:R-:W-:-:S13]  /*35c0*/  ISETP.NE.AND P0, PT, R0, UR8, PT ;  /* 0x0000000800007c0c */ /* 0x000fda000bf05270 */
[----:B------:R-:W-:Y:S05]  /*35d0*/  @P0 BRA `(.L_x_63) ;  /* 0x0000000000580947 */ /* 0x000fea0003800000 */
[----:B------:R-:W2:Y:S02]  /*35e0*/  LDS R0, [UR4+0x18] ;  /* 0x00001804ff007984 */ /* 0x000ea40008000800 */
[----:B--2---:R-:W-:-:S04]  /*35f0*/  LOP3.LUT R0, R0, UR5, RZ, 0xc0, !PT ;  /* 0x0000000500007c12 */ /* 0x004fc8000f8ec0ff */
[----:B------:R-:W-:-:S13]  /*3600*/  ISETP.NE.AND P0, PT, R0, UR5, PT ;  /* 0x0000000500007c0c */ /* 0x000fda000bf05270 */
[----:B------:R-:W-:Y:S05]  /*3610*/  @P0 BRA `(.L_x_64) ;  /* 0x00000000003c0947 */ /* 0x000fea0003800000 */
[----:B------:R-:W2:Y:S01]  /*3620*/  S2R R2, SR_LANEID ;  /* 0x0000000000027919 */ /* 0x000ea20000000000 */
[----:B------:R-:W-:Y:S01]  /*3630*/  ULOP3.LUT UR8, URZ, UR8, URZ, 0x33, !UPT ;  /* 0x00000008ff087292 */ /* 0x000fe2000f8e33ff */
[----:B------:R-:W-:Y:S01]  /*3640*/  LOP3.LUT R4, RZ, UR5, RZ, 0x33, !PT ;  /* 0x00000005ff047c12 */ /* 0x000fe2000f8e33ff */
[----:B------:R-:W-:Y:S02]  /*3650*/  VOTEU.ANY UR7, UPT, PT ;  /* 0x0000000000077886 */ /* 0x000fe400038e0100 */
[----:B------:R-:W-:Y:S01]  /*3660*/  UFLO.U32 UR7, UR7 ;  /* 0x00000007000772bd */ /* 0x000fe200080e0000 */
[----:B------:R-:W3:Y:S01]  /*3670*/  REDUX UR5, R4 ;  /* 0x00000000040573c4 */ /* 0x000ee20000000000 */
[----:B------:R-:W-:-:S06]  /*3680*/  IMAD.U32 R0, RZ, RZ, UR8 ;  /* 0x00000008ff007e24 */ /* 0x000fcc000f8e00ff */
[----:B------:R1:W-:Y:S01]  /*3690*/  UTCATOMSWS.AND URZ, UR8 ;  /* 0x0000000800ff79e3 */ /* 0x0003e20008000000 */
[----:B------:R-:W4:Y:S01]  /*36a0*/  REDUX UR6, R0 ;  /* 0x00000000000673c4 */ /* 0x000f220000000000 */
[----:B--2---:R-:W-:Y:S01]  /*36b0*/  ISETP.EQ.U32.AND P0, PT, R2, UR7, PT ;  /* 0x0000000702007c0c */ /* 0x004fe2000bf02070 */
[----:B---3--:R-:W-:Y:S01]  /*36c0*/  IMAD.U32 R2, RZ, RZ, UR5 ;  /* 0x00000005ff027e24 */ /* 0x008fe2000f8e00ff */
[----:B----4-:R-:W-:-:S11]  /*36d0*/  MOV R3, UR6 ;  /* 0x0000000600037c02 */ /* 0x010fd60008000f00 */
[----:B------:R1:W-:Y:S04]  /*36e0*/  @P0 ATOMS.AND RZ, [UR4+0x14], R3 ;  /* 0x00001403ffff098c */ /* 0x0003e8000a800004 */
[----:B------:R1:W-:Y:S01]  /*36f0*/  @P0 ATOMS.AND RZ, [UR4+0x18], R2 ;  /* 0x00001802ffff098c */ /* 0x0003e2000a800004 */
[----:B------:R-:W-:Y:S05]  /*3700*/  BRA `(.L_x_65) ;  /* 0x0000000000147947 */ /* 0x000fea0003800000 */
.L_x_64:
[----:B------:R-:W-:Y:S02]  /*3710*/  MOV R2, 0x3730 ;  /* 0x0000373000027802 */ /* 0x000fe40000000f00 */
[----:B-1--45:R-:W-:Y:S05]  /*3720*/  CALL.REL.NOINC `($__internal_0_$__cuda_sm10x_tcgen05_guardrail_trap_col_being_dealloced_not_returned_by_alloc) ;  /* 0x0000004000847944 */ /* 0x032fea0003c00000 */
[----:B------:R-:W-:Y:S05]  /*3730*/  BRA `(.L_x_65) ;  /* 0x0000000000087947 */ /* 0x000fea0003800000 */
.L_x_63:
[----:B------:R-:W-:Y:S02]  /*3740*/  MOV R2, 0x3760 ;  /* 0x0000376000027802 */ /* 0x000fe40000000f00 */
[----:B-1--45:R-:W-:Y:S05]  /*3750*/  CALL.REL.NOINC `($__internal_2_$__cuda_sm10x_tcgen05_guardrail_trap_unallocated_columns_being_dealloced) ;  /* 0x0000004000907944 */ /* 0x032fea0003c00000 */
.L_x_65:
[----:B------:R-:W-:Y:S01]  /*3760*/  NOP ;  /* 0x0000000000007918 */ /* 0x000fe20000000000 */
[----:B-1----:R-:W-:Y:S05]  /*3770*/  EXIT ;  /* 0x000000000000794d */ /* 0x002fea0003800000 */
.L_x_47:
[----:B------:R-:W-:-:S09]  /*3780*/  UISETP.NE.OR UP2, UPT, UR8, 0x3, !UP2 ;  /* 0x000000030800788c */ /* 0x000fd2000d745670 */
[----:B------:R-:W-:Y:S05]  /*3790*/  BRA.U UP2, `(.L_x_66) ;  /* 0x0000000d02407547 */ /* 0x000fea000b800000 */
[----:B------:R-:W1:Y:S01]  /*37a0*/  LDC R0, c[0x0][0xb30] ;  /* 0x0002cc00ff007b82 */ /* 0x000e620000000800 */
[----:B------:R-:W2:Y:S01]  /*37b0*/  LDCU.64 UR8, c[0x0][0x888] ;  /* 0x00011100ff0877ac */ /* 0x000ea20008000a00 */
[----:B------:R-:W-:Y:S02]  /*37c0*/  HFMA2 R29, -RZ, RZ, 0, 0 ;  /* 0x00000000ff1d7431 */ /* 0x000fe400000001ff */
[----:B------:R-:W-:Y:S01]  /*37d0*/  IMAD.MOV.U32 R31, RZ, RZ, 0x1 ;  /* 0x00000001ff1f7424 */ /* 0x000fe200078e00ff */
[----:B------:R-:W-:Y:S01]  /*37e0*/  MOV R23, 0x1000 ;  /* 0x0000100000177802 */ /* 0x000fe20000000f00 */
[----:B------:R-:W4:Y:S01]  /*37f0*/  LDCU.64 UR4, c[0x0][0x890] ;  /* 0x00011200ff0477ac */ /* 0x000f220008000a00 */
[----:B------:R-:W-:Y:S01]  /*3800*/  IMAD.MOV.U32 R30, RZ, RZ, RZ ;  /* 0x000000ffff1e7224 */ /* 0x000fe200078e00ff */
[----:B------:R-:W3:Y:S01]  /*3810*/  LDC R19, c[0x0][0x370] ;  /* 0x0000dc00ff137b82 */ /* 0x000ee20000000800 */
[----:B------:R-:W-:Y:S01]  /*3820*/  UMOV UR7, 0x400 ;  /* 0x0000040000077882 */ /* 0x000fe20000000000 */
[----:B------:R-:W-:-:S02]  /*3830*/  UPLOP3.LUT UP1, UPT, UPT, UPT, UPT, 0x40, 0x4 ;  /* 0x000000000004789c */ /* 0x000fc40003f2e870 */
[----:B------:R-:W-:-:S04]  /*3840*/  ULEA UR7, UR37, UR7, 0x18 ;  /* 0x0000000725077291 */ /* 0x000fc8000f8ec0ff */
[----:B------:R-:W3:Y:S01]  /*3850*/  LDC R2, c[0x0][0xb0c] ;  /* 0x0002c300ff027b82 */ /* 0x000ee20000000800 */
[----:B------:R-:W-:Y:S02]  /*3860*/  UIADD3 UR13, UPT, UPT, UR7, 0x38, URZ ;  /* 0x00000038070d7890 */ /* 0x000fe4000fffe0ff */
[----:B--2---:R-:W-:Y:S02]  /*3870*/  UISETP.NE.U32.AND UP2, UPT, UR8, URZ, UPT ;  /* 0x000000ff0800728c */ /* 0x004fe4000bf45070 */
[----:B------:R-:W-:Y:S02]  /*3880*/  UIADD3 UR17, UPT, UPT, UR7, 0x30, URZ ;  /* 0x0000003007117890 */ /* 0x000fe4000fffe0ff */
[----:B----4-:R-:W-:Y:S01]  /*3890*/  UISETP.NE.U32.AND UP3, UPT, UR4, URZ, UPT ;  /* 0x000000ff0400728c */ /* 0x010fe2000bf65070 */
[----:B------:R-:W2:Y:S01]  /*38a0*/  LDC R18, c[0x0][0xb20] ;  /* 0x0002c800ff127b82 */ /* 0x000ea20000000800 */
[----:B-1----:R-:W-:Y:S01]  /*38b0*/  ISETP.NE.AND P1, PT, R0, 0x1, PT ;  /* 0x000000010000780c */ /* 0x002fe20003f25270 */
[----:B------:R-:W-:-:S02]  /*38c0*/  UISETP.NE.AND.EX UP2, UPT, UR9, URZ, UPT, UP2 ;  /* 0x000000ff0900728c */ /* 0x000fc4000bf45320 */
[----:B------:R-:W-:Y:S02]  /*38d0*/  UPRMT UR13, UR37, 0x654, UR13 ;  /* 0x00000654250d7896 */ /* 0x000fe4000800000d */
[----:B------:R-:W-:Y:S02]  /*38e0*/  UISETP.NE.AND.EX UP3, UPT, UR5, URZ, UPT, UP3 ;  /* 0x000000ff0500728c */ /* 0x000fe4000bf65330 */
[----:B------:R-:W1:Y:S08]  /*38f0*/  LDC.64 R32, c[0x0][0x348] ;  /* 0x0000d200ff207b82 */ /* 0x000e700000000a00 */
[----:B------:R-:W4:Y:S08]  /*3900*/  LDC.64 R16, c[0x0][0xb10] ;  /* 0x0002c400ff107b82 */ /* 0x000f300000000a00 */
[----:B------:R-:W1:Y:S08]  /*3910*/  LDC.64 R6, c[0x0][0xb18] ;  /* 0x0002c600ff067b82 */ /* 0x000e700000000a00 */
[----:B------:R-:W1:Y:S08]  /*3920*/  LDC.64 R4, c[0x0][0xb28] ;  /* 0x0002ca00ff047b82 */ /* 0x000e700000000a00 */
[----:B--23--:R-:W1:Y:S02]  /*3930*/  LDC R22, c[0x0][0x374] ;  /* 0x0000dd00ff167b82 */ /* 0x00ce640000000800 */
.L_x_75:
[C---:B------:R-:W-:Y:S02]  /*3940*/  LEA R0, R30.reuse, UR7, 0x3 ;  /* 0x000000071e007c11 */ /* 0x040fe4000f8e18ff */
[----:B------:R-:W-:Y:S02]  /*3950*/  SHF.L.U32 R3, R29, 0x1f, RZ ;  /* 0x0000001f1d037819 */ /* 0x000fe400000006ff */
[----:B------:R-:W-:Y:S02]  /*3960*/  LEA R24, R30, UR7, 0x4 ;  /* 0x000000071e187c11 */ /* 0x000fe4000f8e20ff */
[----:B--2---:R-:W2:Y:S02]  /*3970*/  SYNCS.PHASECHK.TRANS64.TRYWAIT P0, [R0+URZ+0x60], R3 ;  /* 0x00006003000075a7 */ /* 0x004ea400080011ff */
[----:B--2---:R-:W-:Y:S05]  /*3980*/  @!P0 BRA `(.L_x_67) ;  /* 0x0000003c00288947 */ /* 0x004fea0003800000 */
.L_x_129:
[----:B------:R-:W-:Y:S01]  /*3990*/  ISETP.GE.AND P0, PT, R40, 0x1, PT ;  /* 0x000000012800780c */ /* 0x000fe20003f06270 */
[----:B------:R-:W3:Y:S01]  /*39a0*/  LDS.128 R24, [R24+0xf0] ;  /* 0x0000f00018187984 */ /* 0x000ee20000000c00 */
[----:B--2---:R-:W-:Y:S01]  /*39b0*/  VIADD R0, R0, 0x70 ;  /* 0x0000007000007836 */ /* 0x004fe20000000000 */
[----:B------:R-:W-:Y:S01]  /*39c0*/  @!PT LDS RZ, [RZ] ;  /* 0x00000000fffff984 */ /* 0x000fe20000000800 */
[----:B------:R-:W-:Y:S01]  /*39d0*/  @!PT LDS RZ, [RZ] ;  /* 0x00000000fffff984 */ /* 0x000fe20000000800 */
[----:B------:R-:W-:Y:S01]  /*39e0*/  @!PT LDS RZ, [RZ] ;  /* 0x00000000fffff984 */ /* 0x000fe20000000800 */
[----:B------:R-:W-:Y:S01]  /*39f0*/  @!PT LDS RZ, [RZ] ;  /* 0x00000000fffff984 */ /* 0x000fe20000000800 */
[----:B------:R2:W-:Y:S06]  /*3a00*/  MEMBAR.ALL.CTA ;  /* 0x0000000000007992 */ /* 0x0005ec0000008000 */
[----:B--2---:R-:W2:Y:S01]  /*3a10*/  FENCE.VIEW.ASYNC.S ;  /* 0x00000000000073c6 */ /* 0x004ea20000000000 */
[----:B------:R-:W-:Y:S04]  /*3a20*/  PRMT R0, RZ, 0x654, R0 ;  /* 0x00000654ff007816 */ /* 0x000fe80000000000 */
[----:B--2---:R2:W-:Y:S01]  /*3a30*/  SYNCS.ARRIVE.TRANS64.RED.A1T0 RZ, [R0+URZ], RZ ;  /* 0x000000ff00ff79a7 */ /* 0x0045e200081004ff */
[----:B---3--:R-:W-:Y:S11]  /*3a40*/  LOP3.LUT P3, RZ, R26, 0x1, RZ, 0xc0, !PT ;  /* 0x000000011aff7812 */ /* 0x008ff6000786c0ff */
[----:B------:R-:W-:Y:S02]  /*3a50*/  @!UPT UIADD3 URZ, UPT, UPT, URZ, URZ, URZ ;  /* 0x000000fffffff290 */ /* 0x000fe4000fffe0ff */
[----:B------:R-:W-:Y:S02]  /*3a60*/  @P3 MOV R13, R24 ;  /* 0x00000018000d3202 */ /* 0x000fe40000000f00 */
[----:B------:R-:W-:Y:S01]  /*3a70*/  @P3 LOP3.LUT R8, R25, 0xffff, RZ, 0xc0, !PT ;  /* 0x0000ffff19083812 */ /* 0x000fe200078ec0ff */
[----:B--2---:R-:W-:Y:S06]  /*3a80*/  @!P0 BRA `(.L_x_68) ;  /* 0x0000000000a48947 */ /* 0x004fec0003800000 */
[----:B-1----:R-:W-:Y:S01]  /*3a90*/  IMAD.HI.U32 R35, R22, R7, RZ ;  /* 0x0000000716237227 */ /* 0x002fe200078e00ff */
[----:B------:R-:W-:Y:S02]  /*3aa0*/  ISETP.NE.AND P0, PT, R6, 0x1, PT ;  /* 0x000000010600780c */ /* 0x000fe40003f05270 */
[----:B------:R-:W-:Y:S01]  /*3ab0*/  ISETP.NE.AND P2, PT, R40, 0x1, PT ;  /* 0x000000012800780c */ /* 0x000fe20003f45270 */
[----:B----4-:R-:W-:Y:S01]  /*3ac0*/  IMAD.HI.U32 R34, R19, R16, RZ ;  /* 0x0000001013227227 */ /* 0x010fe200078e00ff */
[----:B------:R-:W-:Y:S02]  /*3ad0*/  SHF.R.U32.HI R35, RZ, R18, R35 ;  /* 0x00000012ff237219 */ /* 0x000fe40000011623 */
[----:B------:R-:W-:Y:S01]  /*3ae0*/  ISETP.NE.AND P4, PT, R2, 0x1, PT ;  /* 0x000000010200780c */ /* 0x000fe20003f85270 */
[----:B------:R-:W-:Y:S01]  /*3af0*/  IMAD.HI.U32 R36, R13, R16, RZ ;  /* 0x000000100d247227 */ /* 0x000fe200078e00ff */
[----:B------:R-:W-:Y:S02]  /*3b00*/  SHF.R.U32.HI R34, RZ, R17, R34 ;  /* 0x00000011ff227219 */ /* 0x000fe40000011622 */
[----:B------:R-:W-:Y:S01]  /*3b10*/  SEL R3, R22, R35, !P0 ;  /* 0x0000002316037207 */ /* 0x000fe20004000000 */
[C---:B------:R-:W-:Y:S01]  /*3b20*/  IMAD.HI.U32 R35, R8.reuse, R7, RZ ;  /* 0x0000000708237227 */ /* 0x040fe200078e00ff */
[----:B------:R-:W-:Y:S02]  /*3b30*/  SEL R11, R19, R34, !P4 ;  /* 0x00000022130b7207 */ /* 0x000fe40006000000 */
[----:B------:R-:W-:Y:S01]  /*3b40*/  SHF.R.U32.HI R36, RZ, R17, R36 ;  /* 0x00000011ff247219 */ /* 0x000fe20000011624 */
[----:B------:R-:W-:Y:S01]  /*3b50*/  IMAD.HI.U32 R38, R3, R4, RZ ;  /* 0x0000000403267227 */ /* 0x000fe200078e00ff */
[----:B------:R-:W-:Y:S03]  /*3b60*/  SHF.R.U32.HI R35, RZ, R18, R35 ;  /* 0x00000012ff237219 */ /* 0x000fe60000011623 */
[----:B------:R-:W-:Y:S01]  /*3b70*/  IMAD.HI.U32 R34, R11, R4, RZ ;  /* 0x000000040b227227 */ /* 0x000fe200078e00ff */
[----:B------:R-:W-:Y:S02]  /*3b80*/  @P2 SHF.R.U32.HI R3, RZ, R5, R38 ;  /* 0x00000005ff032219 */ /* 0x000fe40000011626 */
[----:B------:R-:W-:Y:S02]  /*3b90*/  SEL R9, R8, R35, !P0 ;  /* 0x0000002308097207 */ /* 0x000fe40004000000 */
[----:B------:R-:W-:Y:S01]  /*3ba0*/  @P2 SHF.R.U32.HI R11, RZ, R5, R34 ;  /* 0x00000005ff0b2219 */ /* 0x000fe20000011622 */
[C---:B------:R-:W-:Y:S01]  /*3bb0*/  IMAD R10, R40.reuse, R3, RZ ;  /* 0x00000003280a7224 */ /* 0x040fe200078e02ff */
[----:B------:R-:W-:Y:S01]  /*3bc0*/  SEL R3, R13, R36, !P4 ;  /* 0x000000240d037207 */ /* 0x000fe20006000000 */
[C---:B------:R-:W-:Y:S03]  /*3bd0*/  IMAD.HI.U32 R14, R9.reuse, R4, RZ ;  /* 0x00000004090e7227 */ /* 0x040fe600078e00ff */
[----:B------:R-:W-:Y:S01]  /*3be0*/  ISETP.GE.AND P0, PT, R9, R10, PT ;  /* 0x0000000a0900720c */ /* 0x000fe20003f06270 */
[C---:B------:R-:W-:Y:S01]  /*3bf0*/  IMAD R12, R40.reuse, R11, RZ ;  /* 0x0000000b280c7224 */ /* 0x040fe200078e02ff */
[-C--:B------:R-:W-:Y:S04]  /*3c00*/  SHF.R.U32.HI R14, RZ, R5.reuse, R14 ;  /* 0x00000005ff0e7219 */ /* 0x080fe8000001160e */
[----:B------:R-:W-:Y:S02]  /*3c10*/  ISETP.GE.OR P0, PT, R3, R12, P0 ;  /* 0x0000000c0300720c */ /* 0x000fe40000706670 */
[----:B------:R-:W-:Y:S05]  /*3c20*/  SEL R15, R9, R14, !P2 ;  /* 0x0000000e090f7207 */ /* 0x000fea0005000000 */
[----:B------:R-:W-:Y:S04]  /*3c30*/  IMAD.MOV R14, RZ, RZ, -R15 ;  /* 0x000000ffff0e7224 */ /* 0x000fe800078e0a0f */
[----:B------:R-:W-:Y:S02]  /*3c40*/  IMAD R14, R40, R14, R9 ;  /* 0x0000000e280e7224 */ /* 0x000fe400078e0209 */
[C---:B------:R-:W-:Y:S05]  /*3c50*/  @!P0 IMAD.HI.U32 R10, R3.reuse, R4, RZ ;  /* 0x00000004030a8227 */ /* 0x040fea00078e00ff */
[----:B------:R-:W-:Y:S04]  /*3c60*/  @!P0 SHF.R.U32.HI R10, RZ, R5, R10 ;  /* 0x00000005ff0a8219 */ /* 0x000fe8000001160a */
[----:B------:R-:W-:Y:S01]  /*3c70*/  @!P0 SEL R0, R3, R10, !P2 ;  /* 0x0000000a03008207 */ /* 0x000fe20005000000 */
[----:B------:R-:W-:Y:S03]  /*3c80*/  IMAD.MOV R10, RZ, RZ, -R3 ;  /* 0x000000ffff0a7224 */ /* 0x000fe600078e0a03 */
[----:B------:R-:W-:Y:S01]  /*3c90*/  @!P0 IADD3 R15, PT, PT, R15, -R0, RZ ;  /* 0x800000000f0f8210 */ /* 0x000fe20007ffe0ff */
[----:B------:R-:W-:Y:S01]  /*3ca0*/  @!P0 IMAD R0, R11, R14, R0 ;  /* 0x0000000e0b008224 */ /* 0x000fe200078e0200 */
[----:B------:R-:W-:Y:S01]  /*3cb0*/  IADD3 R11, PT, PT, -R9, RZ, RZ ;  /* 0x000000ff090b7210 */ /* 0x000fe20007ffe1ff */
[----:B------:R-:W-:Y:S02]  /*3cc0*/  IMAD R13, R2, R10, R13 ;  /* 0x0000000a020d7224 */ /* 0x000fe400078e020d */
[----:B------:R-:W-:Y:S02]  /*3cd0*/  @!P0 IMAD R9, R15, R40, R3 ;  /* 0x000000280f098224 */ /* 0x000fe400078e0203 */
[----:B------:R-:W-:Y:S02]  /*3ce0*/  @!P0 IMAD.MOV.U32 R3, RZ, RZ, R0 ;  /* 0x000000ffff038224 */ /* 0x000fe400078e0000 */
[----:B------:R-:W-:Y:S02]  /*3cf0*/  IMAD R8, R6, R11, R8 ;  /* 0x0000000b06087224 */ /* 0x000fe400078e0208 */
[----:B------:R-:W-:Y:S02]  /*3d00*/  IMAD R13, R3, R2, R13 ;  /* 0x00000002030d7224 */ /* 0x000fe400078e020d */
[----:B------:R-:W-:Y:S02]  /*3d10*/  IMAD R8, R9, R6, R8 ;  /* 0x0000000609087224 */ /* 0x000fe400078e0208 */
.L_x_68:
[----:B------:R-:W-:Y:S05]  /*3d20*/  BRA.U UP1, `(.L_x_69) ;  /* 0x0000000101107547 */ /* 0x000fea000b800000 */
[----:B------:R-:W-:Y:S04]  /*3d30*/  MOV R0, UR6 ;  /* 0x0000000600007c02 */ /* 0x000fe80008000f00 */
[----:B------:R-:W-:Y:S04]  /*3d40*/  SHF.L.U32 R3, R0, 0x1f, RZ ;  /* 0x0000001f00037819 */ /* 0x000fe800000006ff */
[----:B------:R-:W2:Y:S02]  /*3d50*/  SYNCS.PHASECHK.TRANS64.TRYWAIT P0, [UR7+0x58], R3 ;  /* 0x00005803ff0075a7 */ /* 0x000ea40008001107 */
[----:B--2---:R-:W-:Y:S05]  /*3d60*/  @!P0 BRA `(.L_x_70) ;  /* 0x0000003800448947 */ /* 0x004fea0003800000 */
.L_x_69:
[----:B------:R-:W-:Y:S02]  /*3d70*/  R2UR UR19, R21 ;  /* 0x00000000151372ca */ /* 0x000fe400000e0000 */
[----:B------:R-:W-:Y:S02]  /*3d80*/  R2UR UR18, R20 ;  /* 0x00000000141272ca */ /* 0x000fe400000e0000 */
[----:B------:R-:W-:Y:S02]  /*3d90*/  ISETP.NE.U32.AND P2, PT, RZ, UR4, PT ;  /* 0x00000004ff007c0c */ /* 0x000fe4000bf45070 */
[----:B------:R-:W-:Y:S02]  /*3da0*/  SHF.L.U32 R12, R31, 0x1f, RZ ;  /* 0x0000001f1f0c7819 */ /* 0x000fe400000006ff */
[----:B------:R-:W-:Y:S05]  /*3db0*/  ISETP.NE.AND.EX P2, PT, RZ, UR5, PT, P2 ;  /* 0x00000005ff007c0c */ /* 0x000fea000bf45320 */
[----:B------:R-:W-:Y:S02]  /*3dc0*/  USHF.L.U32 UR19, UR19, 0x6, URZ ;  /* 0x0000000613137899 */ /* 0x000fe400080006ff */
[----:B------:R-:W-:Y:S01]  /*3dd0*/  USHF.L.U32 UR18, UR18, 0x7, URZ ;  /* 0x0000000712127899 */ /* 0x000fe200080006ff */
[----:B------:R-:W-:Y:S11]  /*3de0*/  BRA.U !UP3, `(.L_x_71) ;  /* 0x000000010b347547 */ /* 0x000ff6000b800000 */
[----:B------:R-:W-:Y:S01]  /*3df0*/  UPLOP3.LUT UP0, UPT, UPT, UPT, UP2, 0x80, 0x8 ;  /* 0x000000000008789c */ /* 0x000fe20003f0f020 */
[----:B--2---:R-:W-:Y:S02]  /*3e00*/  HFMA2 R0, -RZ, RZ, 0, 5.9604644775390625e-08 ;  /* 0x00000001ff007431 */ /* 0x004fe400000001ff */
[----:B------:R-:W-:Y:S03]  /*3e10*/  IMAD.MOV.U32 R91, RZ, RZ, 0x1 ;  /* 0x00000001ff5b7424 */ /* 0x000fe600078e00ff */
[----:B------:R-:W-:Y:S05]  /*3e20*/  PLOP3.LUT P0, PT, PT, PT, UP0, 0x80, 0x8 ;  /* 0x000000000008781c */ /* 0x000fea0003f0f008 */
[----:B------:R-:W2:Y:S01]  /*3e30*/  @UP0 LDCU.64 UR10, c[0x0][0x888] ;  /* 0x00011100ff0a07ac */ /* 0x000ea20008000a00 */
[----:B------:R-:W-:Y:S07]  /*3e40*/  @UP0 UIMAD UR8, UR36, UR4, URZ ;  /* 0x00000004240802a4 */ /* 0x000fee000f8e02ff */
[----:B------:R-:W-:Y:S01]  /*3e50*/  @!P0 PRMT R91, R0, 0x7610, R91 ;  /* 0x00007610005b8816 */ /* 0x000fe2000000005b */
[----:B--2---:R-:W-:Y:S03]  /*3e60*/  @UP0 UIMAD.WIDE UR10, UR8, 0x4, UR10 ;  /* 0x00000004080a08a5 */ /* 0x004fe6000f8e020a */
[----:B------:R-:W2:Y:S03]  /*3e70*/  @!UP0 LDCU UR8, c[0x0][0x880] ;  /* 0x00011000ff0887ac */ /* 0x000ea60008000800 */
[----:B------:R-:W-:Y:S01]  /*3e80*/  IMAD.U32 R10, RZ, RZ, UR10 ;  /* 0x0000000aff0a7e24 */ /* 0x000fe2000f8e00ff */
[----:B------:R-:W-:Y:S05]  /*3e90*/  MOV R11, UR11 ;  /* 0x0000000b000b7c02 */ /* 0x000fea0008000f00 */
[----:B-----5:R3:W5:Y:S02]  /*3ea0*/  @P0 LDG.E R50, desc[UR46][R10.64] ;  /* 0x0000002e0a320981 */ /* 0x020764000c1e1900 */
[----:B--23--:R-:W-:Y:S07]  /*3eb0*/  @!P0 IMAD.U32 R50, RZ, RZ, UR8 ;  /* 0x00000008ff328e24 */ /* 0x00cfee000f8e00ff */
.L_x_71:
[----:B-----5:R-:W-:Y:S01]  /*3ec0*/  @!P2 ISETP.EQ.AND P0, PT, R50, RZ, PT ;  /* 0x000000ff3200a20c */ /* 0x020fe20003f02270 */
[----:B------:R-:W-:Y:S01]  /*3ed0*/  @!UPT UIADD3 URZ, UPT, UPT, URZ, URZ, URZ ;  /* 0x000000fffffff290 */ /* 0x000fe2000fffe0ff */
[----:B------:R-:W-:Y:S11]  /*3ee0*/  @!P2 BRA `(.L_x_72) ;  /* 0x000000000014a947 */ /* 0x000ff60003800000 */
[----:B------:R-:W-:Y:S02]  /*3ef0*/  LOP3.LUT P2, RZ, R91, 0xff, RZ, 0xc0, !PT ;  /* 0x000000ff5bff7812 */ /* 0x000fe4000784c0ff */
[----:B------:R-:W-:Y:S04]  /*3f00*/  PLOP3.LUT P0, PT, PT, PT, UP0, 0x80, 0x8 ;  /* 0x000000000008781c */ /* 0x000fe80003f0f008 */
[----:B------:R-:W-:Y:S07]  /*3f10*/  PLOP3.LUT P0, PT, P0, PT, PT, 0x8, 0x80 ;  /* 0x000000000080781c */ /* 0x000fee000070e170 */
[----:B------:R-:W-:Y:S11]  /*3f20*/  @P2 ISETP.EQ.AND P0, PT, R50, RZ, PT ;  /* 0x000000ff3200220c */ /* 0x000ff60003f02270 */
[----:B------:R-:W-:Y:S02]  /*3f30*/  @!UPT UIADD3 URZ, UPT, UPT, URZ, URZ, URZ ;  /* 0x000000fffffff290 */ /* 0x000fe4000fffe0ff */
.L_x_72:
[----:B------:R-:W3:Y:S01]  /*3f40*/  SYNCS.PHASECHK.TRANS64.TRYWAIT P2, [UR7+0x40], R12 ;  /* 0x0000400cff0075a7 */ /* 0x000ee20008041107 */
[----:B------:R-:W-:Y:S04]  /*3f50*/  ELECT P4, URZ, PT ;  /* 0x0000000000ff782f */ /* 0x000fe80003880000 */
[----:B------:R-:W-:Y:S11]  /*3f60*/  PLOP3.LUT P4, PT, P0, P4, PT, 0xf2, 0x2f ;  /* 0x00000000002f781c */ /* 0x000ff60000789e72 */
[----:B------:R-:W-:Y:S02]  /*3f70*/  @!UPT UIADD3 URZ, UPT, UPT, URZ, URZ, URZ ;  /* 0x000000fffffff290 */ /* 0x000fe4000fffe0ff */
[----:B-1----:R-:W-:Y:S05]  /*3f80*/  @!P4 IADD3 R21, P0, PT, R32, 0x580, RZ ;  /* 0x000005802015c810 */ /* 0x002fea0007f1e0ff */
[----:B------:R-:W-:Y:S01]  /*3f90*/  @!P4 IMAD.X R20, RZ, RZ, R33, P0 ;  /* 0x000000ffff14c224 */ /* 0x000fe200000e0621 */
[----:B---3--:R-:W-:Y:S07]  /*3fa0*/  @!P2 BRA `(.L_x_73) ;  /* 0x0000003400cca947 */ /* 0x008fee0003800000 */
.L_x_132:
[----:B------:R-:W3:Y:S01]  /*3fb0*/  LDC.64 R14, c[0x0][0xb10] ;  /* 0x0002c400ff0e7b82 */ /* 0x000ee20000000a00 */
[----:B------:R-:W-:Y:S01]  /*3fc0*/  @!P4 R2UR UR8, R20 ;  /* 0x000000001408c2ca */ /* 0x000fe200000e0000 */
[----:B------:R-:W-:Y:S01]  /*3fd0*/  VOTEU.ALL UP1, P4 ;  /* 0x0000000000ff7886 */ /* 0x000fe20002020000 */
[----:B------:R-:W-:Y:S01]  /*3fe0*/  @!P4 R2UR UR9, R21 ;  /* 0x000000001509c2ca */ /* 0x000fe200000e0000 */
[----:B------:R-:W-:Y:S01]  /*3ff0*/  UMOV UR10, 0x0 ;  /* 0x00000000000a7882 */ /* 0x000fe20000000000 */
[----:B------:R-:W-:Y:S03]  /*4000*/  UMOV UR11, 0x10000000 ;  /* 0x10000000000b7882 */ /* 0x000fe60000000000 */
[----:B------:R-:W5:Y:S01]  /*4010*/  LDC.64 R10, c[0x0][0xb18] ;  /* 0x0002c600ff0a7b82 */ /* 0x000f620000000a00 */
[----:B------:R-:W-:Y:S01]  /*4020*/  @!UP1 UIADD3 UR16, UPT, UPT, UR7, 0x200, URZ ;  /* 0x0000020007109890 */ /* 0x000fe2000fffe0ff */
[----:B------:R-:W-:Y:S01]  /*4030*/  @P3 SHF.R.U32.HI R28, RZ, 0x10, R25 ;  /* 0x00000010ff1c3819 */ /* 0x000fe20000011619 */
[----:B------:R-:W-:Y:S01]  /*4040*/  VOTEU.ALL UP1, P4 ;  /* 0x0000000000ff7886 */ /* 0x000fe20002020000 */
[----:B------:R-:W-:Y:S01]  /*4050*/  UMOV UR20, UR36 ;  /* 0x0000002400147c82 */ /* 0x000fe20008000000 */
[----:B------:R-:W-:Y:S03]  /*4060*/  VIADD R30, R30, 0x1 ;  /* 0x000000011e1e7836 */ /* 0x000fe60000000000 */
[----:B--2---:R-:W2:Y:S01]  /*4070*/  @!P1 LDC R0, c[0x0][0xb20] ;  /* 0x0002c800ff009b82 */ /* 0x004ea20000000800 */
[----:B------:R-:W-:Y:S01]  /*4080*/  IMAD.U32 R21, RZ, RZ, UR8 ;  /* 0x00000008ff157e24 */ /* 0x000fe2000f8e00ff */
[----:B------:R-:W-:Y:S06]  /*4090*/  UPRMT UR8, UR37, 0x654, UR17 ;  /* 0x0000065425087896 */ /* 0x000fec0008000011 */
[----:B-1----:R-:W1:Y:S01]  /*40a0*/  @!P1 LDC R3, c[0x0][0xb0c] ;  /* 0x0002c300ff039b82 */ /* 0x002e620000000800 */
[----:B------:R-:W-:Y:S01]  /*40b0*/  IMAD.U32 R20, RZ, RZ, UR9 ;  /* 0x00000009ff147e24 */ /* 0x000fe2000f8e00ff */
[----:B------:R-:W-:Y:S04]  /*40c0*/  @!P4 R2UR UR15, R21 ;  /* 0x00000000150fc2ca */ /* 0x000fe800000e0000 */
[----:B------:R-:W-:Y:S01]  /*40d0*/  @!P4 R2UR UR14, R20 ;  /* 0x00000000140ec2ca */ /* 0x000fe200000e0000 */
[----:B------:R-:W-:Y:S11]  /*40e0*/  @!P4 IMAD.MOV.U32 R20, RZ, RZ, 0x1000 ;  /* 0x00001000ff14c424 */ /* 0x000ff600078e00ff */
[----:B------:R-:W-:Y:S01]  /*40f0*/  @!UPT UIADD3 URZ, UPT, UPT, URZ, URZ, URZ ;  /* 0x000000fffffff290 */ /* 0x000fe2000fffe0ff */
[----:B------:R1:W-:Y:S01]  /*4100*/  @!UP1 UTMALDG.3D [UR16], [UR14], desc[UR10] ;  /* 0x00000a100e0095b4 */ /* 0x0003e20008011000 */
[----:B------:R1:W-:Y:S02]  /*4110*/  @!P4 SYNCS.ARRIVE.TRANS64.RED.A0TR RZ, [UR7+0x30], R20 ;  /* 0x00003014ffffc9a7 */ /* 0x0003e40008300407 */
[----:B-1----:R-:W-:Y:S01]  /*4120*/  @!P1 ISETP.NE.AND P2, PT, R3, 0x1, PT ;  /* 0x000000010300980c */ /* 0x002fe20003f45270 */
[C---:B---3--:R-:W-:Y:S01]  /*4130*/  @!P1 IMAD.HI.U32 R14, R13.reuse, R14, RZ ;  /* 0x0000000e0d0e9227 */ /* 0x048fe200078e00ff */
[----:B-----5:R-:W-:Y:S03]  /*4140*/  @!P1 ISETP.NE.AND P0, PT, R10, 0x1, PT ;  /* 0x000000010a00980c */ /* 0x020fe60003f05270 */
[C---:B------:R-:W-:Y:S01]  /*4150*/  @!P1 IMAD.HI.U32 R11, R8.reuse, R11, RZ ;  /* 0x0000000b080b9227 */ /* 0x040fe200078e00ff */
[----:B------:R-:W-:Y:S04]  /*4160*/  @!P1 SHF.R.U32.HI R14, RZ, R15, R14 ;  /* 0x0000000fff0e9219 */ /* 0x000fe8000001160e */
[----:B--2---:R-:W-:Y:S01]  /*4170*/  @!P1 SHF.R.U32.HI R9, RZ, R0, R11 ;  /* 0x00000000ff099219 */ /* 0x004fe2000001160b */
[----:B------:R-:W-:Y:S01]  /*4180*/  SYNCS.ARRIVE.TRANS64.RED.A1T0 RZ, [UR8], RZ ;  /* 0x000000ffffff79a7 */ /* 0x000fe20008100408 */
[----:B------:R-:W-:Y:S02]  /*4190*/  @!P1 SEL R14, R13, R14, !P2 ;  /* 0x0000000e0d0e9207 */ /* 0x000fe40005000000 */
[----:B------:R-:W-:Y:S01]  /*41a0*/  @!P1 SEL R9, R8, R9, !P0 ;  /* 0x0000000908099207 */ /* 0x000fe20004000000 */
[----:B------:R-:W1:Y:S04]  /*41b0*/  SYNCS.PHASECHK.TRANS64.TRYWAIT P5, [UR7+0x48], R12 ;  /* 0x0000480cff0075a7 */ /* 0x000e6800080a1107 */
[----:B------:R-:W-:Y:S02]  /*41c0*/  @!P1 IMAD.IADD R0, R9, 0x1, -R14 ;  /* 0x0000000109009824 */ /* 0x000fe400078e0a0e */
[----:B------:R-:W-:Y:S02]  /*41d0*/  @!P1 IMAD.IADD R9, R14, 0x1, -R9 ;  /* 0x000000010e099824 */ /* 0x000fe400078e0a09 */
[----:B------:R-:W-:Y:S02]  /*41e0*/  @!P1 IMAD R13, R0, R3, R13 ;  /* 0x00000003000d9224 */ /* 0x000fe400078e020d */
[----:B------:R-:W-:Y:S01]  /*41f0*/  @!P1 IMAD R8, R9, R10, R8 ;  /* 0x0000000a09089224 */ /* 0x000fe200078e0208 */
[----:B-1----:R-:W-:Y:S06]  /*4200*/  @!P5 BRA `(.L_x_74) ;  /* 0x00000034004cd947 */ /* 0x002fec0003800000 */
.L_x_134:
[----:B-1----:R-:W-:Y:S01]  /*4210*/  @!P4 IADD3 R3, P0, PT, R32, 0x580, RZ ;  /* 0x000005802003c810 */ /* 0x002fe20007f1e0ff */
[----:B------:R-:W-:Y:S01]  /*4220*/  VOTEU.ALL UP1, P4 ;  /* 0x0000000000ff7886 */ /* 0x000fe20002020000 */
[----:B------:R-:W-:Y:S01]  /*4230*/  UMOV UR20, 0x0 ;  /* 0x0000000000147882 */ /* 0x000fe20000000000 */
[----:B------:R-:W-:Y:S01]  /*4240*/  UMOV UR21, 0x10000000 ;  /* 0x1000000000157882 */ /* 0x000fe20000000000 */
[----:B------:R-:W-:Y:S01]  /*4250*/  @!P4 R2UR UR9, R3 ;  /* 0x000000000309c2ca */ /* 0x000fe200000e0000 */
[----:B------:R-:W-:Y:S01]  /*4260*/  @!P4 IMAD.X R0, RZ, RZ, R33, P0 ;  /* 0x000000ffff00c224 */ /* 0x000fe200000e0621 */
[----:B------:R-:W-:Y:S01]  /*4270*/  @!UP1 UIADD3 UR10, UPT, UPT, UR18, 0x40, URZ ;  /* 0x00000040120a9890 */ /* 0x000fe2000fffe0ff */
[----:B------:R-:W-:Y:S01]  /*4280*/  ISETP.NE.AND P0, PT, R30, 0x2, PT ;  /* 0x000000021e00780c */ /* 0x000fe20003f05270 */
[----:B------:R-:W-:Y:S01]  /*4290*/  UMOV UR11, UR19 ;  /* 0x00000013000b7c82 */ /* 0x000fe20008000000 */
[----:B------:R-:W-:Y:S01]  /*42a0*/  UMOV UR12, UR36 ;  /* 0x00000024000c7c82 */ /* 0x000fe20008000000 */
[----:B------:R-:W-:Y:S01]  /*42b0*/  @!P4 R2UR UR8, R0 ;  /* 0x000000000008c2ca */ /* 0x000fe200000e0000 */
[----:B------:R-:W-:Y:S01]  /*42c0*/  IMAD.IADD R20, R8, 0x1, R83 ;  /* 0x0000000108147824 */ /* 0x000fe200078e0253 */
[----:B------:R-:W-:Y:S01]  /*42d0*/  @P3 R2UR UR36, R28 ;  /* 0x000000001c2432ca */ /* 0x000fe200000e0000 */
[----:B------:R-:W-:Y:S01]  /*42e0*/  IMAD.IADD R21, R13, 0x1, R90 ;  /* 0x000000010d157824 */ /* 0x000fe200078e025a */
[----:B------:R-:W-:Y:S02]  /*42f0*/  SEL R0, RZ, 0x1, P0 ;  /* 0x00000001ff007807 */ /* 0x000fe40000000000 */
[----:B------:R-:W-:Y:S01]  /*4300*/  LOP3.LUT R31, R31, 0x1, RZ, 0x3c, !PT ;  /* 0x000000011f1f7812 */ /* 0x000fe200078e3cff */
[----:B------:R-:W-:Y:S01]  /*4310*/  IMAD.U32 R10, RZ, RZ, UR9 ;  /* 0x00000009ff0a7e24 */ /* 0x000fe2000f8e00ff */
[----:B------:R-:W-:Y:S01]  /*4320*/  @!UP1 UIADD3 UR9, UPT, UPT, UR7, 0x38, URZ ;  /* 0x0000003807099890 */ /* 0x000fe2000fffe0ff */
[----:B------:R-:W-:Y:S02]  /*4330*/  LOP3.LUT R29, R29, R0, RZ, 0x3c, !PT ;  /* 0x000000001d1d7212 */ /* 0x000fe400078e3cff */
[----:B------:R-:W-:Y:S02]  /*4340*/  SEL R30, R30, RZ, P0 ;  /* 0x000000ff1e1e7207 */ /* 0x000fe40000000000 */
[----:B------:R-:W-:Y:S01]  /*4350*/  IMAD.U32 R11, RZ, RZ, UR8 ;  /* 0x00000008ff0b7e24 */ /* 0x000fe2000f8e00ff */
[----:B------:R-:W-:Y:S01]  /*4360*/  @!P4 R2UR UR14, R10 ;  /* 0x000000000a0ec2ca */ /* 0x000fe200000e0000 */
[----:B------:R-:W-:Y:S01]  /*4370*/  @!UP1 UIADD3 UR8, UPT, UPT, UR7, 0x1200, URZ ;  /* 0x0000120007089890 */ /* 0x000fe2000fffe0ff */
[----:B------:R-:W-:Y:S02]  /*4380*/  VOTEU.ALL UP1, P4 ;  /* 0x0000000000ff7886 */ /* 0x000fe40002020000 */
[----:B------:R-:W-:Y:S11]  /*4390*/  @!P4 R2UR UR15, R11 ;  /* 0x000000000b0fc2ca */ /* 0x000ff600000e0000 */
[----:B------:R-:W-:Y:S02]  /*43a0*/  @!UPT UIADD3 URZ, UPT, UPT, URZ, URZ, URZ ;  /* 0x000000fffffff290 */ /* 0x000fe4000fffe0ff */
[----:B------:R2:W-:Y:S01]  /*43b0*/  @!UP1 UTMALDG.3D [UR8], [UR14], desc[UR20] ;  /* 0x000014080e0095b4 */ /* 0x0005e20008011000 */
[----:B------:R2:W-:Y:S01]  /*43c0*/  @!P4 SYNCS.ARRIVE.TRANS64.RED.A0TR RZ, [UR7+0x38], R23 ;  /* 0x00003817ffffc9a7 */ /* 0x0005e20008300407 */
[----:B------:R-:W-:Y:S01]  /*43d0*/  UPLOP3.LUT UP1, UPT, UPT, UPT, UPT, 0x80, 0x8 ;  /* 0x000000000008789c */ /* 0x000fe20003f2f070 */
[----:B------:R-:W-:Y:S01]  /*43e0*/  SYNCS.ARRIVE.TRANS64.RED.A1T0 RZ, [UR13], RZ ;  /* 0x000000ffffff79a7 */ /* 0x000fe2000810040d */
[----:B------:R-:W-:Y:S09]  /*43f0*/  @P3 BRA `(.L_x_75) ;  /* 0xfffffff400503947 */ /* 0x000ff2000383ffff */
[----:B------:R-:W-:-:S04]  /*4400*/  SHF.L.U32 R3, R31, 0x1f, RZ ;  /* 0x0000001f1f037819 */ /* 0x000fc800000006ff */
[----:B------:R-:W1:Y:S02]  /*4410*/  SYNCS.PHASECHK.TRANS64.TRYWAIT P0, [UR7+0x40], R3 ;  /* 0x00004003ff0075a7 */ /* 0x000e640008001107 */
[----:B-1----:R-:W-:Y:S05]  /*4420*/  @!P0 BRA `(.L_x_76) ;  /* 0x0000003000dc8947 */ /* 0x002fea0003800000 */
.L_x_136:
[----:B-1----:R-:W-:-:S07]  /*4430*/  MOV R0, UR7 ;  /* 0x0000000700007c02 */ /* 0x002fce0008000f00 */
.L_x_77:
[----:B-1----:R-:W-:-:S04]  /*4440*/  SHF.L.U32 R3, R31, 0x1f, RZ ;  /* 0x0000001f1f037819 */ /* 0x002fc800000006ff */
[----:B------:R1:W3:Y:S03]  /*4450*/  SYNCS.PHASECHK.TRANS64.TRYWAIT P0, [R0+URZ+0x48], R3 ;  /* 0x00004803000075a7 */ /* 0x0002e600080011ff */
[----:B---3--:R-:W-:Y:S05]  /*4460*/  @!P0 NANOSLEEP.SYNCS 0x989680 ;  /* 0x009896800000895d */ /* 0x008fea0003900000 */
[----:B------:R-:W3:Y:S02]  /*4470*/  @!P0 SYNCS.PHASECHK.TRANS64 P0, [R0+URZ+0x48], R3 ;  /* 0x00004803000085a7 */ /* 0x000ee400080010ff */
[----:B--23--:R-:W-:Y:S05]  /*4480*/  @P0 EXIT ;  /* 0x000000000000094d */ /* 0x00cfea0003800000 */
[----:B------:R-:W-:Y:S05]  /*4490*/  BRA `(.L_x_77) ;  /* 0xfffffffc00e87947 */ /* 0x000fea000383ffff */
.L_x_66:
[----:B------:R-:W-:-:S06]  /*44a0*/  UISETP.GE.AND UP1, UPT, UR8, 0x4, UPT ;  /* 0x000000040800788c */ /* 0x000fcc000bf26270 */
[----:B------:R-:W-:-:S13]  /*44b0*/  PLOP3.LUT P0, PT, PT, PT, UP1, 0x80, 0x8 ;  /* 0x000000000008781c */ /* 0x000fda0003f0f018 */
[----:B------:R-:W-:Y:S05]  /*44c0*/  @!P0 EXIT ;  /* 0x000000000000894d */ /* 0x000fea0003800000 */
[----:B------:R-:W-:Y:S01]  /*44d0*/  BAR.SYNC.DEFER_BLOCKING 0x6, 0xa0 ;  /* 0x0182800000007b1d */ /* 0x000fe20000010000 */
[C---:B------:R-:W-:Y:S01]  /*44e0*/  IMAD.SHL.U32 R2, R103.reuse, 0x40, RZ ;  /* 0x0000004067027824 */ /* 0x040fe200078e00ff */
[C---:B------:R-:W-:Y:S01]  /*44f0*/  LOP3.LUT R105, R103.reuse, 0x60, RZ, 0xc0, !PT ;  /* 0x0000006067697812 */ /* 0x040fe200078ec0ff */
[C---:B------:R-:W-:Y:S02]  /*4500*/  IMAD.SHL.U32 R95, R103.reuse, 0x20, RZ ;  /* 0x00000020675f7824 */ /* 0x040fe400078e00ff */
[----:B------:R-:W-:Y:S02]  /*4510*/  HFMA2 R44, -RZ, RZ, 0, 0 ;  /* 0x00000000ff2c7431 */ /* 0x000fe400000001ff */
[C---:B------:R-:W-:Y:S01]  /*4520*/  IMAD.SHL.U32 R0, R103.reuse, 0x8, RZ ;  /* 0x0000000867007824 */ /* 0x040fe200078e00ff */
[----:B------:R-:W-:Y:S01]  /*4530*/  UMOV UR49, 0x400 ;  /* 0x0000040000317882 */ /* 0x000fe20000000000 */
[----:B------:R-:W1:Y:S01]  /*4540*/  LDC R93, c[0x0][0x370] ;  /* 0x0000dc00ff5d7b82 */ /* 0x000e620000000800 */
[----:B------:R-:W-:Y:S01]  /*4550*/  ULEA UR49, UR37, UR49, 0x18 ;  /* 0x0000003125317291 */ /* 0x000fe2000f8ec0ff */
[----:B------:R-:W-:Y:S01]  /*4560*/  LOP3.LUT R5, R2, 0x180, RZ, 0xc0, !PT ;  /* 0x0000018002057812 */ /* 0x000fe200078ec0ff */
[----:B------:R-:W-:Y:S01]  /*4570*/  IMAD.U32 R46, R103, 0x10000, RZ ;  /* 0x00010000672e7824 */ /* 0x000fe200078e00ff */
[----:B------:R-:W-:Y:S01]  /*4580*/  LOP3.LUT R95, R95, 0xc00, RZ, 0xc0, !PT ;  /* 0x00000c005f5f7812 */ /* 0x000fe200078ec0ff */
[----:B------:R-:W-:Y:S01]  /*4590*/  UIADD3 UR4, UPT, UPT, UR49, 0x2200, URZ ;  /* 0x0000220031047890 */ /* 0x000fe2000fffe0ff */
[----:B------:R-:W-:Y:S01]  /*45a0*/  LOP3.LUT R0, R5, 0x30, R0, 0xf8, !PT ;  /* 0x0000003005007812 */ /* 0x000fe200078ef800 */
[----:B------:R-:W-:Y:S01]  /*45b0*/  IMAD.SHL.U32 R5, R103, 0x2, RZ ;  /* 0x0000000267057824 */ /* 0x000fe200078e00ff */
[----:B------:R-:W2:Y:S01]  /*45c0*/  LDC R42, c[0x0][0xb0c] ;  /* 0x0002c300ff2a7b82 */ /* 0x000ea20000000800 */
[----:B------:R-:W-:Y:S01]  /*45d0*/  LOP3.LUT R95, R95, 0x40, R2, 0xf8, !PT ;  /* 0x000000405f5f7812 */ /* 0x000fe200078ef802 */
[----:B------:R-:W-:Y:S01]  /*45e0*/  IMAD.MOV.U32 R102, RZ, RZ, RZ ;  /* 0x000000ffff667224 */ /* 0x000fe200078e00ff */
[----:B------:R-:W-:Y:S01]  /*45f0*/  LOP3.LUT R46, R46, 0x600000, RZ, 0xc0, !PT ;  /* 0x006000002e2e7812 */ /* 0x000fe200078ec0ff */
[----:B------:R-:W-:Y:S01]  /*4600*/  IMAD.MOV.U32 R107, RZ, RZ, RZ ;  /* 0x000000ffff6b7224 */ /* 0x000fe200078e00ff */
[----:B------:R-:W-:-:S02]  /*4610*/  LOP3.LUT R0, R0, 0x20, R5, 0x78, !PT ;  /* 0x0000002000007812 */ /* 0x000fc400078e7805 */
[----:B------:R-:W-:Y:S02]  /*4620*/  CS2R R100, SRZ ;  /* 0x0000000000647805 */ /* 0x000fe4000001ff00 */
[----:B------:R-:W-:Y:S01]  /*4630*/  LOP3.LUT R95, R95, 0x200, R2, 0xf8, !PT ;  /* 0x000002005f5f7812 */ /* 0x000fe200078ef802 */
[----:B------:R-:W4:Y:S01]  /*4640*/  LDC R92, c[0x0][0xb20] ;  /* 0x0002c800ff5c7b82 */ /* 0x000f220000000800 */
[----:B------:R-:W3:Y:S01]  /*4650*/  LDS R3, [UR49+0x110] ;  /* 0x00011031ff037984 */ /* 0x000ee20008000800 */
[----:B------:R-:W-:Y:S01]  /*4660*/  LOP3.LUT R103, R103, 0x2, RZ, 0xc0, !PT ;  /* 0x0000000267677812 */ /* 0x000fe200078ec0ff */
[----:B------:R-:W-:Y:S01]  /*4670*/  IMAD.MOV.U32 R99, RZ, RZ, RZ ;  /* 0x000000ffff637224 */ /* 0x000fe200078e00ff */
[----:B------:R-:W-:Y:S01]  /*4680*/  LOP3.LUT R95, R95, R0, RZ, 0xfc, !PT ;  /* 0x000000005f5f7212 */ /* 0x000fe200078efcff */
[----:B------:R-:W-:Y:S01]  /*4690*/  IMAD.U32 R104, RZ, RZ, UR4 ;  /* 0x00000004ff687e24 */ /* 0x000fe2000f8e00ff */
[----:B------:R-:W-:Y:S01]  /*46a0*/  IADD3 R97, PT, PT, -R103, RZ, RZ ;  /* 0x000000ff67617210 */ /* 0x000fe20007ffe1ff */
[----:B------:R-:W1:Y:S01]  /*46b0*/  LDCU.64 UR52, c[0x0][0x348] ;  /* 0x00006900ff3477ac */ /* 0x000e620008000a00 */
[----:B------:R-:W1:Y:S01]  /*46c0*/  LDC R41, c[0x0][0xb30] ;  /* 0x0002cc00ff297b82 */ /* 0x000e620000000800 */
[----:B------:R-:W1:Y:S01]  /*46d0*/  LDCU.64 UR38, c[0x0][0x888] ;  /* 0x00011100ff2677ac */ /* 0x000e620008000a00 */
[----:B------:R-:W1:Y:S06]  /*46e0*/  LDCU.64 UR44, c[0x0][0x890] ;  /* 0x00011200ff2c77ac */ /* 0x000e6c0008000a00 */
[----:B------:R-:W1:Y:S01]  /*46f0*/  LDC.64 R88, c[0x0][0xb10] ;  /* 0x0002c400ff587b82 */ /* 0x000e620000000a00 */
[----:B------:R-:W-:-:S07]  /*4700*/  UIADD3 UR48, UPT, UPT, UR49, 0x200, URZ ;  /* 0x0000020031307890 */ /* 0x000fce000fffe0ff */
[----:B------:R-:W1:Y:S08]  /*4710*/  LDC.64 R38, c[0x0][0xb18] ;  /* 0x0002c600ff267b82 */ /* 0x000e700000000a00 */
[----:B------:R-:W1:Y:S08]  /*4720*/  LDC.64 R36, c[0x0][0xb28] ;  /* 0x0002ca00ff247b82 */ /* 0x000e700000000a00 */
[----:B------:R-:W1:Y:S01]  /*4730*/  LDC.64 R86, c[0x0][0x8b0] ;  /* 0x00022c00ff567b82 */ /* 0x000e620000000a00 */
[----:B---3--:R-:W-:-:S07]  /*4740*/  IMAD.IADD R46, R3, 0x1, R46 ;  /* 0x00000001032e7824 */ /* 0x008fce00078e022e */
[----:B------:R-:W3:Y:S08]  /*4750*/  LDC.64 R84, c[0x0][0x8a8] ;  /* 0x00022a00ff547b82 */ /* 0x000ef00000000a00 */
[----:B--2-4-:R-:W1:Y:S02]  /*4760*/  LDC R94, c[0x0][0x374] ;  /* 0x0000dd00ff5e7b82 */ /* 0x014e640000000800 */
.L_x_103:
[----:B------:R-:W-:Y:S02]  /*4770*/  LEA R0, R107, UR49, 0x3 ;  /* 0x000000316b007c11 */ /* 0x000fe4000f8e18ff */
[----:B------:R-:W-:Y:S02]  /*4780*/  SHF.L.U32 R3, R101, 0x1f, RZ ;  /* 0x0000001f65037819 */ /* 0x000fe400000006ff */
[----:B------:R-:W-:Y:S02]  /*4790*/  LEA R16, R107, UR49, 0x4 ;  /* 0x000000316b107c11 */ /* 0x000fe4000f8e20ff */
[----:B------:R-:W2:Y:S02]  /*47a0*/  SYNCS.PHASECHK.TRANS64.TRYWAIT P0, [R0+URZ+0x60], R3 ;  /* 0x00006003000075a7 */ /* 0x000ea400080011ff */
[----:B-12---:R-:W-:Y:S05]  /*47b0*/  @!P0 BRA `(.L_x_78) ;  /* 0x0000003000108947 */ /* 0x006fea0003800000 */
.L_x_137:
[----:B------:R-:W4:Y:S01]  /*47c0*/  LDC.64 R12, c[0x0][0xb10] ;  /* 0x0002c400ff0c7b82 */ /* 0x000f220000000a00 */
[----:B------:R-:W3:Y:S01]  /*47d0*/  LDS.128 R16, [R16+0xf0] ;  /* 0x0000f00010107984 */ /* 0x000ee20000000c00 */
[----:B-1----:R-:W-:Y:S01]  /*47e0*/  ISETP.NE.AND P1, PT, R41, 0x1, PT ;  /* 0x000000012900780c */ /* 0x002fe20003f25270 */
[----:B--2---:R-:W-:Y:S01]  /*47f0*/  VIADD R0, R0, 0x70 ;  /* 0x0000007000007836 */ /* 0x004fe20000000000 */
[----:B------:R-:W-:Y:S04]  /*4800*/  ISETP.GE.AND P0, PT, R40, 0x1, PT ;  /* 0x000000012800780c */ /* 0x000fe80003f06270 */
[----:B------:R-:W1:Y:S01]  /*4810*/  LDC.64 R10, c[0x0][0xb18] ;  /* 0x0002c600ff0a7b82 */ /* 0x000e620000000a00 */
[----:B------:R-:W-:Y:S01]  /*4820*/  PRMT R0, RZ, 0x654, R0 ;  /* 0x00000654ff007816 */ /* 0x000fe20000000000 */
[----:B------:R-:W-:Y:S01]  /*4830*/  @!PT LDS RZ, [RZ] ;  /* 0x00000000fffff984 */ /* 0x000fe20000000800 */
[----:B------:R-:W-:Y:S01]  /*4840*/  @!PT LDS RZ, [RZ] ;  /* 0x00000000fffff984 */ /* 0x000fe20000000800 */
[----:B------:R-:W-:Y:S01]  /*4850*/  @!PT LDS RZ, [RZ] ;  /* 0x00000000fffff984 */ /* 0x000fe20000000800 */
[----:B------:R-:W-:Y:S01]  /*4860*/  @!PT LDS RZ, [RZ] ;  /* 0x00000000fffff984 */ /* 0x000fe20000000800 */
[----:B------:R2:W-:Y:S06]  /*4870*/  MEMBAR.ALL.CTA ;  /* 0x0000000000007992 */ /* 0x0005ec0000008000 */
[----:B--2---:R-:W2:Y:S01]  /*4880*/  FENCE.VIEW.ASYNC.S ;  /* 0x00000000000073c6 */ /* 0x004ea20000000000 */
[----:B------:R-:W1:Y:S08]  /*4890*/  @!P1 LDC R14, c[0x0][0xb20] ;  /* 0x0002c800ff0e9b82 */ /* 0x000e700000000800 */
[----:B------:R-:W1:Y:S01]  /*48a0*/  @!P1 LDC R9, c[0x0][0xb0c] ;  /* 0x0002c300ff099b82 */ /* 0x000e620000000800 */
[----:B--2---:R2:W-:Y:S01]  /*48b0*/  SYNCS.ARRIVE.TRANS64.RED.A1T0 RZ, [R0+URZ], RZ ;  /* 0x000000ff00ff79a7 */ /* 0x0045e200081004ff */
[----:B---3--:R-:W-:Y:S04]  /*48c0*/  LOP3.LUT P4, RZ, R18, 0x1, RZ, 0xc0, !PT ;  /* 0x0000000112ff7812 */ /* 0x008fe8000788c0ff */
[----:B------:R-:W-:Y:S09]  /*48d0*/  P2R R106, PR, RZ, 0x10 ;  /* 0x00000010ff6a7803 */ /* 0x000ff20000000000 */
[----:B------:R-:W-:Y:S02]  /*48e0*/  @P4 MOV R45, R16 ;  /* 0x00000010002d4202 */ /* 0x000fe40000000f00 */
[----:B------:R-:W-:Y:S01]  /*48f0*/  @P4 LOP3.LUT R43, R17, 0xffff, RZ, 0xc0, !PT ;  /* 0x0000ffff112b4812 */ /* 0x000fe200078ec0ff */
[----:B--2-4-:R-:W-:Y:S06]  /*4900*/  @!P0 BRA `(.L_x_79) ;  /* 0x0000000000a48947 */ /* 0x014fec0003800000 */
[----:B------:R-:W-:Y:S01]  /*4910*/  IMAD.HI.U32 R23, R94, R39, RZ ;  /* 0x000000275e177227 */ /* 0x000fe200078e00ff */
[----:B------:R-:W-:Y:S02]  /*4920*/  ISETP.NE.AND P0, PT, R38, 0x1, PT ;  /* 0x000000012600780c */ /* 0x000fe40003f05270 */
[----:B------:R-:W-:Y:S01]  /*4930*/  ISETP.NE.AND P2, PT, R40, 0x1, PT ;  /* 0x000000012800780c */ /* 0x000fe20003f45270 */
[----:B------:R-:W-:Y:S01]  /*4940*/  IMAD.HI.U32 R22, R93, R88, RZ ;  /* 0x000000585d167227 */ /* 0x000fe200078e00ff */
[----:B------:R-:W-:Y:S02]  /*4950*/  SHF.R.U32.HI R23, RZ, R92, R23 ;  /* 0x0000005cff177219 */ /* 0x000fe40000011617 */
[----:B------:R-:W-:Y:S01]  /*4960*/  ISETP.NE.AND P3, PT, R42, 0x1, PT ;  /* 0x000000012a00780c */ /* 0x000fe20003f65270 */
[----:B------:R-:W-:Y:S01]  /*4970*/  IMAD.HI.U32 R26, R45, R88, RZ ;  /* 0x000000582d1a7227 */ /* 0x000fe200078e00ff */
[----:B------:R-:W-:Y:S02]  /*4980*/  SHF.R.U32.HI R22, RZ, R89, R22 ;  /* 0x00000059ff167219 */ /* 0x000fe40000011616 */
[----:B------:R-:W-:Y:S01]  /*4990*/  SEL R3, R94, R23, !P0 ;  /* 0x000000175e037207 */ /* 0x000fe20004000000 */
[----:B------:R-:W-:Y:S01]  /*49a0*/  IMAD.HI.U32 R23, R43, R39, RZ ;  /* 0x000000272b177227 */ /* 0x000fe200078e00ff */
[----:B------:R-:W-:Y:S02]  /*49b0*/  SEL R7, R93, R22, !P3 ;  /* 0x000000165d077207 */ /* 0x000fe40005800000 */
[----:B------:R-:W-:Y:S01]  /*49c0*/  SHF.R.U32.HI R26, RZ, R89, R26 ;  /* 0x00000059ff1a7219 */ /* 0x000fe2000001161a */
[-C--:B------:R-:W-:Y:S04]  /*49d0*/  IMAD.HI.U32 R22, R3, R36.reuse, RZ ;  /* 0x0000002403167227 */ /* 0x080fe800078e00ff */
[----:B------:R-:W-:Y:S01]  /*49e0*/  IMAD.HI.U32 R24, R7, R36, RZ ;  /* 0x0000002407187227 */ /* 0x000fe200078e00ff */
[-C--:B------:R-:W-:Y:S02]  /*49f0*/  @P2 SHF.R.U32.HI R3, RZ, R37.reuse, R22 ;  /* 0x00000025ff032219 */ /* 0x080fe40000011616 */
[----:B------:R-:W-:Y:S02]  /*4a00*/  SHF.R.U32.HI R22, RZ, R92, R23 ;  /* 0x0000005cff167219 */ /* 0x000fe40000011617 */
[----:B------:R-:W-:Y:S01]  /*4a10*/  @P2 SHF.R.U32.HI R7, RZ, R37, R24 ;  /* 0x00000025ff072219 */ /* 0x000fe20000011618 */
[C---:B------:R-:W-:Y:S01]  /*4a20*/  IMAD R2, R40.reuse, R3, RZ ;  /* 0x0000000328027224 */ /* 0x040fe200078e02ff */
[----:B------:R-:W-:Y:S02]  /*4a30*/  SEL R5, R43, R22, !P0 ;  /* 0x000000162b057207 */ /* 0x000fe40004000000 */
[----:B------:R-:W-:Y:S01]  /*4a40*/  SEL R3, R45, R26, !P3 ;  /* 0x0000001a2d037207 */ /* 0x000fe20005800000 */
[----:B------:R-:W-:Y:S01]  /*4a50*/  IMAD R4, R40, R7, RZ ;  /* 0x0000000728047224 */ /* 0x000fe200078e02ff */
[C---:B------:R-:W-:Y:S01]  /*4a60*/  ISETP.GE.AND P0, PT, R5.reuse, R2, PT ;  /* 0x000000020500720c */ /* 0x040fe20003f06270 */
[----:B------:R-:W-:Y:S03]  /*4a70*/  IMAD.HI.U32 R6, R5, R36, RZ ;  /* 0x0000002405067227 */ /* 0x000fe600078e00ff */
[----:B------:R-:W-:Y:S01]  /*4a80*/  ISETP.GE.OR P0, PT, R3, R4, P0 ;  /* 0x000000040300720c */ /* 0x000fe20000706670 */
[----:B------:R-:W-:Y:S01]  /*4a90*/  IMAD.MOV R4, RZ, RZ, -R3 ;  /* 0x000000ffff047224 */ /* 0x000fe200078e0a03 */
[-C--:B------:R-:W-:Y:S03]  /*4aa0*/  SHF.R.U32.HI R6, RZ, R37.reuse, R6 ;  /* 0x00000025ff067219 */ /* 0x080fe60000011606 */
[----:B------:R-:W-:Y:S01]  /*4ab0*/  IMAD R45, R42, R4, R45 ;  /* 0x000000042a2d7224 */ /* 0x000fe200078e022d */
[----:B------:R-:W-:Y:S05]  /*4ac0*/  SEL R15, R5, R6, !P2 ;  /* 0x00000006050f7207 */ /* 0x000fea0005000000 */
[----:B------:R-:W-:Y:S02]  /*4ad0*/  IMAD.MOV R6, RZ, RZ, -R15 ;  /* 0x000000ffff067224 */ /* 0x000fe400078e0a0f */
[C---:B------:R-:W-:Y:S04]  /*4ae0*/  @!P0 IMAD.HI.U32 R2, R3.reuse, R36, RZ ;  /* 0x0000002403028227 */ /* 0x040fe800078e00ff */
[----:B------:R-:W-:Y:S01]  /*4af0*/  IMAD R6, R40, R6, R5 ;  /* 0x0000000628067224 */ /* 0x000fe200078e0205 */
[----:B------:R-:W-:Y:S04]  /*4b00*/  @!P0 SHF.R.U32.HI R2, RZ, R37, R2 ;  /* 0x00000025ff028219 */ /* 0x000fe80000011602 */
[----:B------:R-:W-:Y:S02]  /*4b10*/  @!P0 SEL R0, R3, R2, !P2 ;  /* 0x0000000203008207 */ /* 0x000fe40005000000 */
[----:B------:R-:W-:Y:S02]  /*4b20*/  IADD3 R2, PT, PT, -R5, RZ, RZ ;  /* 0x000000ff05027210 */ /* 0x000fe40007ffe1ff */
[----:B------:R-:W-:Y:S01]  /*4b30*/  @!P0 IADD3 R8, PT, PT, R15, -R0, RZ ;  /* 0x800000000f088210 */ /* 0x000fe20007ffe0ff */
[----:B------:R-:W-:Y:S02]  /*4b40*/  @!P0 IMAD R0, R7, R6, R0 ;  /* 0x0000000607008224 */ /* 0x000fe400078e0200 */
[----:B------:R-:W-:Y:S02]  /*4b50*/  IMAD R43, R38, R2, R43 ;  /* 0x00000002262b7224 */ /* 0x000fe400078e022b */
[----:B------:R-:W-:Y:S02]  /*4b60*/  @!P0 IMAD R5, R8, R40, R3 ;  /* 0x0000002808058224 */ /* 0x000fe400078e0203 */
[----:B------:R-:W-:Y:S04]  /*4b70*/  @!P0 IMAD.MOV.U32 R3, RZ, RZ, R0 ;  /* 0x000000ffff038224 */ /* 0x000fe800078e0000 */
[----:B------:R-:W-:Y:S02]  /*4b80*/  IMAD R45, R3, R42, R45 ;  /* 0x0000002a032d7224 */ /* 0x000fe400078e022d */
[----:B------:R-:W-:Y:S07]  /*4b90*/  IMAD R43, R5, R38, R43 ;  /* 0x00000026052b7224 */ /* 0x000fee00078e022b */
.L_x_79:
[----:B-1----:R-:W-:Y:S01]  /*4ba0*/  @!P1 ISETP.NE.AND P0, PT, R10, 0x1, PT ;  /* 0x000000010a00980c */ /* 0x002fe20003f05270 */
[----:B------:R-:W-:Y:S01]  /*4bb0*/  @!P1 IMAD.HI.U32 R0, R45, R12, RZ ;  /* 0x0000000c2d009227 */ /* 0x000fe200078e00ff */
[----:B------:R-:W-:Y:S01]  /*4bc0*/  @!P1 ISETP.NE.AND P2, PT, R9, 0x1, PT ;  /* 0x000000010900980c */ /* 0x000fe20003f45270 */
[----:B------:R-:W-:Y:S01]  /*4bd0*/  ULOP3.LUT UP0, URZ, UR48, 0x1b0, URZ, 0xc0, !UPT ;  /* 0x000001b030ff7892 */ /* 0x000fe2000f80c0ff */
[----:B------:R-:W-:Y:S01]  /*4be0*/  R2UR UR42, R21 ;  /* 0x00000000152a72ca */ /* 0x000fe200000e0000 */
[----:B------:R-:W-:Y:S01]  /*4bf0*/  @!P1 IMAD.HI.U32 R3, R43, R11, RZ ;  /* 0x0000000b2b039227 */ /* 0x000fe200078e00ff */
[----:B------:R-:W-:Y:S02]  /*4c00*/  @!P1 SHF.R.U32.HI R0, RZ, R13, R0 ;  /* 0x0000000dff009219 */ /* 0x000fe40000011600 */
[----:B------:R-:W-:Y:S01]  /*4c10*/  R2UR UR41, R20 ;  /* 0x00000000142972ca */ /* 0x000fe200000e0000 */
[----:B------:R-:W-:Y:S01]  /*4c20*/  VIADD R107, R107, 0x1 ;  /* 0x000000016b6b7836 */ /* 0x000fe20000000000 */
[----:B------:R-:W-:Y:S02]  /*4c30*/  @!P1 SHF.R.U32.HI R2, RZ, R14, R3 ;  /* 0x0000000eff029219 */ /* 0x000fe40000011603 */
[----:B------:R-:W-:Y:S02]  /*4c40*/  @!P1 SEL R3, R45, R0, !P2 ;  /* 0x000000002d039207 */ /* 0x000fe40005000000 */
[----:B------:R-:W-:Y:S02]  /*4c50*/  @!P1 SEL R2, R43, R2, !P0 ;  /* 0x000000022b029207 */ /* 0x000fe40004000000 */
[----:B------:R-:W-:Y:S01]  /*4c60*/  @P4 SHF.R.U32.HI R98, RZ, 0x10, R17 ;  /* 0x00000010ff624819 */ /* 0x000fe20000011611 */
[----:B------:R-:W-:Y:S02]  /*4c70*/  USHF.L.U32 UR42, UR42, 0x6, URZ ;  /* 0x000000062a2a7899 */ /* 0x000fe400080006ff */
[----:B------:R-:W-:Y:S02]  /*4c80*/  @!P1 IMAD.IADD R0, R2, 0x1, -R3 ;  /* 0x0000000102009824 */ /* 0x000fe400078e0a03 */
[----:B------:R-:W-:Y:S01]  /*4c90*/  @!P1 IMAD.IADD R2, R3, 0x1, -R2 ;  /* 0x0000000103029824 */ /* 0x000fe200078e0a02 */
[----:B------:R-:W-:Y:S01]  /*4ca0*/  USHF.L.U32 UR41, UR41, 0x7, URZ ;  /* 0x0000000729297899 */ /* 0x000fe200080006ff */
[----:B------:R-:W-:Y:S02]  /*4cb0*/  @!P1 IMAD R45, R0, R9, R45 ;  /* 0x00000009002d9224 */ /* 0x000fe400078e022d */
[----:B------:R-:W-:Y:S01]  /*4cc0*/  @!P1 IMAD R43, R2, R10, R43 ;  /* 0x0000000a022b9224 */ /* 0x000fe200078e022b */
[----:B------:R-:W-:Y:S08]  /*4cd0*/  BRA.U !UP0, `(.L_x_80) ;  /* 0x0000000108407547 */ /* 0x000ff0000b800000 */
[----:B------:R-:W1:Y:S01]  /*4ce0*/  LDCU.64 UR8, c[0x4][0x80] ;  /* 0x01001000ff0877ac */ /* 0x000e620008000a00 */
[----:B------:R-:W-:Y:S01]  /*4cf0*/  MOV R3, 0x0 ;  /* 0x0000000000037802 */ /* 0x000fe20000000f00 */
[----:B------:R-:W-:Y:S02]  /*4d00*/  HFMA2 R12, -RZ, RZ, 0, 5.9604644775390625e-08 ;  /* 0x00000001ff0c7431 */ /* 0x000fe400000001ff */
[----:B------:R-:W-:Y:S02]  /*4d10*/  IMAD.MOV.U32 R8, RZ, RZ, 0x70 ;  /* 0x00000070ff087424 */ /* 0x000fe400078e00ff */
[----:B------:R-:W-:Y:S01]  /*4d20*/  IMAD.MOV.U32 R13, RZ, RZ, RZ ;  /* 0x000000ffff0d7224 */ /* 0x000fe200078e00ff */
[----:B------:R-:W2:Y:S01]  /*4d30*/  LDCU.64 UR6, c[0x4][0x88] ;  /* 0x01001100ff0677ac */ /* 0x000ea20008000a00 */
[----:B------:R-:W3:Y:S01]  /*4d40*/  LDC.64 R2, c[0x4][R3] ;  /* 0x0100000003027b82 */ /* 0x000ee20000000a00 */
[----:B------:R-:W4:Y:S01]  /*4d50*/  LDCU.64 UR4, c[0x4][0x8] ;  /* 0x01000100ff0477ac */ /* 0x000f220008000a00 */
[----:B-1----:R-:W-:Y:S01]  /*4d60*/  MOV R5, UR9 ;  /* 0x0000000900057c02 */ /* 0x002fe20008000f00 */
[----:B------:R-:W-:Y:S01]  /*4d70*/  IMAD.U32 R4, RZ, RZ, UR8 ;  /* 0x00000008ff047e24 */ /* 0x000fe2000f8e00ff */
[----:B--2---:R-:W-:Y:S01]  /*4d80*/  MOV R7, UR7 ;  /* 0x0000000700077c02 */ /* 0x004fe20008000f00 */
[----:B------:R-:W-:Y:S01]  /*4d90*/  IMAD.U32 R6, RZ, RZ, UR6 ;  /* 0x00000006ff067e24 */ /* 0x000fe2000f8e00ff */
[----:B----4-:R-:W-:Y:S01]  /*4da0*/  MOV R11, UR5 ;  /* 0x00000005000b7c02 */ /* 0x010fe20008000f00 */
[----:B------:R-:W-:Y:S02]  /*4db0*/  IMAD.U32 R10, RZ, RZ, UR4 ;  /* 0x00000004ff0a7e24 */ /* 0x000fe4000f8e00ff */
[----:B------:R-:W-:Y:S07]  /*4dc0*/  LEPC R20, `(.L_x_80) ;  /* 0x000000001014794e */ /* 0x000fee0000000000 */
[----:B---3-5:R-:W-:Y:S05]  /*4dd0*/  CALL.ABS.NOINC R2 ;  /* 0x0000000002007343 */ /* 0x028fea0003c00000 */
.L_x_80:
[----:B------:R-:W-:Y:S01]  /*4de0*/  LOP3.LUT P0, RZ, R104, 0x1b0, RZ, 0xc0, !PT ;  /* 0x000001b068ff7812 */ /* 0x000fe2000780c0ff */
[----:B------:R-:W-:Y:S11]  /*4df0*/  BSSY.RECONVERGENT B6, `(.L_x_81) ;  /* 0x0000013000067945 */ /* 0x000ff60003800200 */
[----:B------:R-:W-:Y:S01]  /*4e00*/  @!UPT UIADD3 URZ, UPT, UPT, URZ, URZ, URZ ;  /* 0x000000fffffff290 */ /* 0x000fe2000fffe0ff */
[----:B------:R-:W-:Y:S05]  /*4e10*/  @!P0 BRA `(.L_x_82) ;  /* 0x0000000000408947 */ /* 0x000fea0003800000 */
        /* <DEDUP_REMOVED lines=16> */
.L_x_82:
[----:B------:R-:W-:Y:S05]  /*4f20*/  BSYNC.RECONVERGENT B6 ;  /* 0x0000000000067941 */ /* 0x000fea0003800200 */
.L_x_81:
[----:B------:R-:W-:Y:S01]  /*4f30*/  ISETP.NE.U32.AND P4, PT, R86, RZ, PT ;  /* 0x000000ff5600720c */ /* 0x000fe20003f85070 */
[----:B------:R-:W-:Y:S01]  /*4f40*/  UISETP.NE.AND UP2, UPT, UR50, URZ, UPT ;  /* 0x000000ff3200728c */ /* 0x000fe2000bf45270 */
[----:B------:R-:W-:Y:S01]  /*4f50*/  ISETP.NE.U32.AND P2, PT, RZ, UR38, PT ;  /* 0x00000026ff007c0c */ /* 0x000fe2000bf45070 */
[----:B------:R-:W-:Y:S01]  /*4f60*/  UISETP.NE.U32.AND UP1, UPT, UR44, URZ, UPT ;  /* 0x000000ff2c00728c */ /* 0x000fe2000bf25070 */
[----:B------:R-:W-:Y:S01]  /*4f70*/  ISETP.NE.AND.EX P4, PT, R87, RZ, PT, P4 ;  /* 0x000000ff5700720c */ /* 0x000fe20003f85340 */
[----:B------:R-:W-:Y:S01]  /*4f80*/  UPLOP3.LUT UP0, UPT, UPT, UPT, UPT, 0x40, 0x4 ;  /* 0x000000000004789c */ /* 0x000fe20003f0e870 */
[----:B------:R-:W-:Y:S01]  /*4f90*/  ISETP.NE.AND.EX P2, PT, RZ, UR39, PT, P2 ;  /* 0x00000027ff007c0c */ /* 0x000fe2000bf45320 */
[----:B------:R-:W-:Y:S01]  /*4fa0*/  UISETP.NE.AND.EX UP1, UPT, UR45, URZ, UPT, UP1 ;  /* 0x000000ff2d00728c */ /* 0x000fe2000bf25310 */
[----:B------:R-:W-:Y:S04]  /*4fb0*/  PLOP3.LUT P1, PT, PT, PT, UP2, 0x80, 0x8 ;  /* 0x000000000008781c */ /* 0x000fe80003f2f028 */
[----:B------:R-:W-:Y:S06]  /*4fc0*/  @UP2 UPLOP3.LUT UP0, UPT, UPT, UPT, UP1, 0x80, 0x8 ;  /* 0x000000000008289c */ /* 0x000fec0003f0f010 */
[----:B------:R-:W-:Y:S01]  /*4fd0*/  PLOP3.LUT P0, PT, PT, PT, UP0, 0x80, 0x8 ;  /* 0x000000000008781c */ /* 0x000fe20003f0f008 */
[----:B------:R-:W-:Y:S01]  /*4fe0*/  @!UPT UIADD3 URZ, UPT, UPT, URZ, URZ, URZ ;  /* 0x000000fffffff290 */ /* 0x000fe2000fffe0ff */
[----:B------:R-:W-:Y:S11]  /*4ff0*/  BRA.U !UP1, `(.L_x_83) ;  /* 0x0000000109387547 */ /* 0x000ff6000b800000 */
[----:B------:R-:W-:Y:S01]  /*5000*/  UISETP.NE.U32.AND UP0, UPT, UR38, URZ, UPT ;  /* 0x000000ff2600728c */ /* 0x000fe2000bf05070 */
[----:B------:R-:W-:Y:S02]  /*5010*/  HFMA2 R0, -RZ, RZ, 0, 5.9604644775390625e-08 ;  /* 0x00000001ff007431 */ /* 0x000fe400000001ff */
[----:B------:R-:W-:Y:S01]  /*5020*/  IMAD.MOV.U32 R91, RZ, RZ, 0x1 ;  /* 0x00000001ff5b7424 */ /* 0x000fe200078e00ff */
[----:B------:R-:W-:Y:S06]  /*5030*/  UISETP.NE.AND.EX UP0, UPT, UR39, URZ, UPT, UP0 ;  /* 0x000000ff2700728c */ /* 0x000fec000bf05300 */
[----:B------:R-:W-:Y:S05]  /*5040*/  PLOP3.LUT P3, PT, PT, PT, UP0, 0x80, 0x8 ;  /* 0x000000000008781c */ /* 0x000fea0003f6f008 */
[----:B------:R-:W1:Y:S01]  /*5050*/  @UP0 LDCU.64 UR6, c[0x0][0x888] ;  /* 0x00011100ff0607ac */ /* 0x000e620008000a00 */
[----:B------:R-:W-:Y:S07]  /*5060*/  @UP0 UIMAD UR4, UR36, UR44, URZ ;  /* 0x0000002c240402a4 */ /* 0x000fee000f8e02ff */
[----:B------:R-:W-:Y:S01]  /*5070*/  @!P3 PRMT R91, R0, 0x7610, R91 ;  /* 0x00007610005bb816 */ /* 0x000fe2000000005b */
[----:B-1----:R-:W-:Y:S03]  /*5080*/  @UP0 UIMAD.WIDE UR6, UR4, 0x4, UR6 ;  /* 0x00000004040608a5 */ /* 0x002fe6000f8e0206 */
[----:B------:R-:W1:Y:S03]  /*5090*/  @!UP0 LDCU UR4, c[0x0][0x880] ;  /* 0x00011000ff0487ac */ /* 0x000e660008000800 */
[----:B------:R-:W-:Y:S01]  /*50a0*/  IMAD.U32 R2, RZ, RZ, UR6 ;  /* 0x00000006ff027e24 */ /* 0x000fe2000f8e00ff */
[----:B------:R-:W-:Y:S05]  /*50b0*/  MOV R3, UR7 ;  /* 0x0000000700037c02 */ /* 0x000fea0008000f00 */
[----:B-----5:R2:W5:Y:S02]  /*50c0*/  @P3 LDG.E R50, desc[UR46][R2.64] ;  /* 0x0000002e02323981 */ /* 0x020564000c1e1900 */
[----:B-12---:R-:W-:Y:S02]  /*50d0*/  @!P3 IMAD.U32 R50, RZ, RZ, UR4 ;  /* 0x00000004ff32be24 */ /* 0x006fe4000f8e00ff */
.L_x_83:
[----:B------:R-:W-:Y:S05]  /*50e0*/  @!P4 BRA `(.L_x_84) ;  /* 0x000000000020c947 */ /* 0x000fea0003800000 */
[----:B------:R-:W-:Y:S04]  /*50f0*/  ISETP.NE.U32.AND P3, PT, R84, RZ, PT ;  /* 0x000000ff5400720c */ /* 0x000fe80003f65070 */
[----:B------:R-:W-:Y:S11]  /*5100*/  ISETP.NE.AND.EX P3, PT, R85, RZ, PT, P3 ;  /* 0x000000ff5500720c */ /* 0x000ff60003f65330 */
[----:B------:R-:W-:Y:S02]  /*5110*/  @!UPT UIADD3 URZ, UPT, UPT, URZ, URZ, URZ ;  /* 0x000000fffffff290 */ /* 0x000fe4000fffe0ff */
[----:B------:R-:W1:Y:S01]  /*5120*/  @P3 LDC.64 R2, c[0x0][0x8a8] ;  /* 0x00022a00ff023b82 */ /* 0x000e620000000a00 */
[----:B------:R-:W-:Y:S04]  /*5130*/  @P3 IMAD R0, R86, UR36, RZ ;  /* 0x0000002456003c24 */ /* 0x000fe8000f8e02ff */
[----:B-1----:R-:W-:Y:S05]  /*5140*/  @P3 IMAD.WIDE R2, R0, 0x4, R2 ;  /* 0x0000000400023825 */ /* 0x002fea00078e0202 */
[----:B-----5:R1:W5:Y:S02]  /*5150*/  @P3 LDG.E R47, desc[UR46][R2.64] ;  /* 0x0000002e022f3981 */ /* 0x020364000c1e1900 */
[----:B-1----:R-:W2:Y:S02]  /*5160*/  @!P3 LDC R47, c[0x0][0x8a0] ;  /* 0x00022800ff2fbb82 */ /* 0x002ea40000000800 */
.L_x_84:
[----:B-----5:R-:W-:Y:S01]  /*5170*/  ISETP.NE.AND P4, PT, R50, RZ, PT ;  /* 0x000000ff3200720c */ /* 0x020fe20003f85270 */
[----:B------:R-:W-:Y:S01]  /*5180*/  BSSY B1, `(.L_x_85) ;  /* 0x0000042000017945 */ /* 0x000fe20003800000 */
[----:B------:R-:W-:Y:S01]  /*5190*/  SEL R9, RZ, 0xffffffff, P2 ;  /* 0xffffffffff097807 */ /* 0x000fe20001000000 */
[----:B------:R-:W-:Y:S01]  /*51a0*/  IMAD.MOV.U32 R55, RZ, RZ, 0x1 ;  /* 0x00000001ff377424 */ /* 0x000fe200078e00ff */
[----:B------:R-:W-:Y:S02]  /*51b0*/  LOP3.LUT P3, RZ, R91, 0xff, RZ, 0xc0, !PT ;  /* 0x000000ff5bff7812 */ /* 0x000fe4000786c0ff */
[----:B------:R-:W-:Y:S02]  /*51c0*/  CS2R R62, SRZ ;  /* 0x00000000003e7805 */ /* 0x000fe4000001ff00 */
[----:B------:R-:W-:Y:S02]  /*51d0*/  @P1 SEL R2, RZ, 0xffffffff, P4 ;  /* 0xffffffffff021807 */ /* 0x000fe40002000000 */
[----:B------:R-:W-:Y:S02]  /*51e0*/  CS2R R60, SRZ ;  /* 0x00000000003c7805 */ /* 0x000fe4000001ff00 */
[----:B------:R-:W-:Y:S02]  /*51f0*/  LEA R0, R100, UR49, 0x3 ;  /* 0x0000003164007c11 */ /* 0x000fe4000f8e18ff */
[----:B------:R-:W-:Y:S02]  /*5200*/  CS2R R58, SRZ ;  /* 0x00000000003a7805 */ /* 0x000fe4000001ff00 */
[----:B------:R-:W-:Y:S02]  /*5210*/  @P0 SEL R2, R9, R2, !P3 ;  /* 0x0000000209020207 */ /* 0x000fe40005800000 */
[----:B------:R-:W-:Y:S02]  /*5220*/  CS2R R56, SRZ ;  /* 0x0000000000387805 */ /* 0x000fe4000001ff00 */
[----:B------:R-:W-:Y:S02]  /*5230*/  LEA R108, R44, UR49, 0x3 ;  /* 0x000000312c6c7c11 */ /* 0x000fe4000f8e18ff */
[----:B------:R-:W-:Y:S02]  /*5240*/  @P1 LOP3.LUT R2, R2, 0x1, RZ, 0xc0, !PT ;  /* 0x0000000102021812 */ /* 0x000fe400078ec0ff */
[----:B------:R-:W-:Y:S02]  /*5250*/  SHF.L.U32 R7, R102, 0x1f, RZ ;  /* 0x0000001f66077819 */ /* 0x000fe400000006ff */
[----:B------:R-:W-:Y:S02]  /*5260*/  ISETP.NE.U32.OR P6, PT, R2, 0x1, !P1 ;  /* 0x000000010200780c */ /* 0x000fe40004fc5470 */
[----:B------:R-:W-:Y:S02]  /*5270*/  PLOP3.LUT P2, PT, PT, PT, UP1, 0x80, 0x8 ;  /* 0x000000000008781c */ /* 0x000fe40003f4f018 */
[C---:B------:R-:W-:Y:S02]  /*5280*/  LEA.HI R5, R44.reuse, R44, RZ, 0x1 ;  /* 0x0000002c2c057211 */ /* 0x040fe400078f08ff */
[----:B------:R-:W-:Y:S02]  /*5290*/  SEL R2, RZ, 0xffffffff, P4 ;  /* 0xffffffffff027807 */ /* 0x000fe40002000000 */
[----:B------:R-:W-:Y:S01]  /*52a0*/  P2R R64, PR, RZ, 0x40 ;  /* 0x00000040ff407803 */ /* 0x000fe20000000000 */
[C---:B------:R-:W-:Y:S01]  /*52b0*/  IMAD.SHL.U32 R3, R5.reuse, 0x40, RZ ;  /* 0x0000004005037824 */ /* 0x040fe200078e00ff */
[----:B------:R-:W-:Y:S03]  /*52c0*/  LOP3.LUT R5, R5, 0xffe, RZ, 0xc0, !PT ;  /* 0x00000ffe05057812 */ /* 0x000fe600078ec0ff */
[----:B------:R-:W-:Y:S02]  /*52d0*/  @P6 SHF.L.U32 R11, R99, 0x1f, RZ ;  /* 0x0000001f630b6819 */ /* 0x000fe400000006ff */
[----:B------:R-:W-:Y:S01]  /*52e0*/  @P2 SEL R2, R9, R2, !P3 ;  /* 0x0000000209022207 */ /* 0x000fe20005800000 */
[----:B------:R-:W-:Y:S01]  /*52f0*/  IMAD.IADD R48, R44, 0x1, -R5 ;  /* 0x000000012c307824 */ /* 0x000fe200078e0a05 */
[----:B------:R-:W1:Y:S01]  /*5300*/  @P6 SYNCS.PHASECHK.TRANS64.TRYWAIT P1, [R0+URZ+0x30], R11 ;  /* 0x0000300b000065a7 */ /* 0x000e6200080211ff */
[----:B------:R-:W-:Y:S02]  /*5310*/  LOP3.LUT R3, R3, 0xffffff80, RZ, 0xc0, !PT ;  /* 0xffffff8003037812 */ /* 0x000fe400078ec0ff */
[----:B------:R-:W-:Y:S03]  /*5320*/  LOP3.LUT R2, R2, 0x1, RZ, 0xc0, !PT ;  /* 0x0000000102027812 */ /* 0x000fe600078ec0ff */
[----:B------:R-:W-:Y:S01]  /*5330*/  IMAD.IADD R3, R46, 0x1, R3 ;  /* 0x000000012e037824 */ /* 0x000fe200078e0203 */
[----:B------:R-:W-:Y:S03]  /*5340*/  ISETP.NE.U32.AND P5, PT, R2, 0x1, PT ;  /* 0x000000010200780c */ /* 0x000fe60003fa5070 */
[----:B------:R-:W-:Y:S01]  /*5350*/  IMAD R48, R48, 0x100000, R3 ;  /* 0x0010000030307824 */ /* 0x000fe200078e0203 */
[----:B------:R-:W-:Y:S01]  /*5360*/  P2R R72, PR, RZ, 0x20 ;  /* 0x00000020ff487803 */ /* 0x000fe20000000000 */
[----:B------:R3:W4:Y:S01]  /*5370*/  SYNCS.PHASECHK.TRANS64.TRYWAIT P0, [R108+URZ+0x80], R7 ;  /* 0x000080076c0075a7 */ /* 0x00072200080011ff */
[----:B-1----:R-:W-:Y:S01]  /*5380*/  @P6 SEL R55, RZ, 0x1, !P1 ;  /* 0x00000001ff376807 */ /* 0x002fe20004800000 */
[----:B---3--:R-:W-:Y:S06]  /*5390*/  @!P6 BRA `(.L_x_86) ;  /* 0x000000000080e947 */ /* 0x008fec0003800000 */
[----:B------:R-:W-:Y:S01]  /*53a0*/  @P5 IMAD R4, R100, 0x1000, R95 ;  /* 0x0000100064045824 */ /* 0x000fe200078e025f */
[----:B------:R-:W-:Y:S01]  /*53b0*/  ISETP.NE.AND P1, PT, R55, RZ, PT ;  /* 0x000000ff3700720c */ /* 0x000fe20003f25270 */
[----:B------:R-:W-:Y:S01]  /*53c0*/  BSSY B0, `(.L_x_87) ;  /* 0x000000b000007945 */ /* 0x000fe20003800000 */
[----:B------:R-:W-:Y:S01]  /*53d0*/  CS2R R58, SRZ ;  /* 0x00000000003a7805 */ /* 0x000fe2000001ff00 */
[----:B------:R-:W-:Y:S01]  /*53e0*/  @P5 VIADD R2, R4, UR49 ;  /* 0x0000003104025c36 */ /* 0x000fe20008000000 */
[----:B------:R-:W-:Y:S02]  /*53f0*/  CS2R R56, SRZ ;  /* 0x0000000000387805 */ /* 0x000fe4000001ff00 */
[----:B------:R-:W-:Y:S02]  /*5400*/  CS2R R62, SRZ ;  /* 0x00000000003e7805 */ /* 0x000fe4000001ff00 */
[----:B------:R-:W-:Y:S01]  /*5410*/  CS2R R60, SRZ ;  /* 0x00000000003c7805 */ /* 0x000fe2000001ff00 */
[----:B------:R-:W-:Y:S04]  /*5420*/  @P5 IMAD R2, R103, -0x10, R2 ;  /* 0xfffffff067025824 */ /* 0x000fe800078e0202 */
[----:B------:R-:W-:Y:S05]  /*5430*/  @P1 BRA `(.L_x_88) ;  /* 0x00000000000c1947 */ /* 0x000fea0003800000 */
[----:B------:R-:W-:Y:S04]  /*5440*/  SHF.L.U32 R3, R99, 0x1f, RZ ;  /* 0x0000001f63037819 */ /* 0x000fe800000006ff */
[----:B------:R-:W1:Y:S02]  /*5450*/  SYNCS.PHASECHK.TRANS64.TRYWAIT P1, [R0+URZ+0x30], R3 ;  /* 0x00003003000075a7 */ /* 0x000e6400080211ff */
[----:B-1----:R-:W-:Y:S05]  /*5460*/  @!P1 BRA `(.L_x_89) ;  /* 0x0000002000f89947 */ /* 0x002fea0003800000 */
.L_x_88:
[----:B------:R-:W-:Y:S05]  /*5470*/  BSYNC B0 ;  /* 0x0000000000007941 */ /* 0x000fea0003800000 */
.L_x_87:
[----:B------:R-:W-:Y:S01]  /*5480*/  ISETP.NE.AND P1, PT, R72, RZ, PT ;  /* 0x000000ff4800720c */ /* 0x000fe20003f25270 */
[----:B-1----:R-:W-:Y:S02]  /*5490*/  VIADD R3, R0, 0x40 ;  /* 0x0000004000037836 */ /* 0x002fe40000000000 */
[----:B------:R-:W-:Y:S02]  /*54a0*/  IMAD.U32 R0, RZ, RZ, UR37 ;  /* 0x00000025ff007e24 */ /* 0x000fe4000f8e00ff */
[----:B------:R-:W-:Y:S03]  /*54b0*/  VIADD R100, R100, 0x1 ;  /* 0x0000000164647836 */ /* 0x000fe60000000000 */
[----:B------:R-:W-:Y:S05]  /*54c0*/  PRMT R0, R0, 0x654, R3 ;  /* 0x0000065400007816 */ /* 0x000fea0000000003 */
[----:B------:R1:W3:Y:S04]  /*54d0*/  @P1 LDS.128 R56, [R4+UR49+0x200] ;  /* 0x0002003104381984 */ /* 0x0002e80008000c00 */
[----:B------:R1:W1:Y:S01]  /*54e0*/  @P1 LDS.128 R60, [R2+0x210] ;  /* 0x00021000023c1984 */ /* 0x0002620000000c00 */
[C---:B------:R-:W-:Y:S01]  /*54f0*/  ISETP.NE.AND P1, PT, R100.reuse, 0x2, PT ;  /* 0x000000026400780c */ /* 0x040fe20003f25270 */
[----:B------:R-:W-:Y:S01]  /*5500*/  @!PT LDS RZ, [RZ] ;  /* 0x00000000fffff984 */ /* 0x000fe20000000800 */
[----:B------:R-:W-:Y:S01]  /*5510*/  @!PT LDS RZ, [RZ] ;  /* 0x00000000fffff984 */ /* 0x000fe20000000800 */
[----:B------:R-:W-:Y:S01]  /*5520*/  @!PT LDS RZ, [RZ] ;  /* 0x00000000fffff984 */ /* 0x000fe20000000800 */
[----:B------:R-:W-:Y:S01]  /*5530*/  @!PT LDS RZ, [RZ] ;  /* 0x00000000fffff984 */ /* 0x000fe20000000800 */
[----:B------:R5:W-:Y:S06]  /*5540*/  MEMBAR.ALL.CTA ;  /* 0x0000000000007992 */ /* 0x000bec0000008000 */
[----:B-----5:R-:W5:Y:S01]  /*5550*/  FENCE.VIEW.ASYNC.S ;  /* 0x00000000000073c6 */ /* 0x020f620000000000 */
[----:B------:R-:W-:Y:S01]  /*5560*/  SEL R100, R100, RZ, P1 ;  /* 0x000000ff64647207 */ /* 0x000fe20000800000 */
[----:B-----5:R5:W-:Y:S02]  /*5570*/  SYNCS.ARRIVE.TRANS64.RED.A1T0 RZ, [R0+URZ], RZ ;  /* 0x000000ff00ff79a7 */ /* 0x020be400081004ff */
[----:B-----5:R-:W-:Y:S04]  /*5580*/  SEL R0, RZ, 0x1, P1 ;  /* 0x00000001ff007807 */ /* 0x020fe80000800000 */
[----:B---3--:R-:W-:Y:S02]  /*5590*/  LOP3.LUT R99, R99, R0, RZ, 0x3c, !PT ;  /* 0x0000000063637212 */ /* 0x008fe400078e3cff */
.L_x_86:
[----:B------:R-:W-:Y:S05]  /*55a0*/  BSYNC B1 ;  /* 0x0000000000017941 */ /* 0x000fea0003800000 */
.L_x_85:
[----:B------:R-:W-:Y:S04]  /*55b0*/  SHF.R.U32.HI R3, RZ, 0x15, R48 ;  /* 0x00000015ff037819 */ /* 0x000fe80000011630 */
[----:B------:R-:W-:Y:S01]  /*55c0*/  LOP3.LUT P1, RZ, R3, 0x3, R96, 0x48, !PT ;  /* 0x0000000303ff7812 */ /* 0x000fe20007824860 */
[----:B------:R-:W-:Y:S01]  /*55d0*/  @!UPT UIADD3 URZ, UPT, UPT, URZ, URZ, URZ ;  /* 0x000000fffffff290 */ /* 0x000fe2000fffe0ff */
[----:B----4-:R-:W-:Y:S11]  /*55e0*/  @P0 BRA `(.L_x_90) ;  /* 0x0000000000080947 */ /* 0x010ff60003800000 */
[----:B------:R-:W3:Y:S02]  /*55f0*/  SYNCS.PHASECHK.TRANS64.TRYWAIT P0, [R108+URZ+0x80], R7 ;  /* 0x000080076c0075a7 */ /* 0x000ee400080011ff */
[----:B---3--:R-:W-:Y:S05]  /*5600*/  @!P0 BRA `(.L_x_91) ;  /* 0x0000002000a48947 */ /* 0x008fea0003800000 */
.L_x_90:
[----:B------:R-:W-:Y:S05]  /*5610*/  @!P1 BRA `(.L_x_92) ;  /* 0x0000000000409947 */ /* 0x000fea0003800000 */
[----:B------:R-:W4:Y:S01]  /*5620*/  LDCU.64 UR8, c[0x4][0x70] ;  /* 0x01000e00ff0877ac */ /* 0x000f220008000a00 */
[----:B------:R-:W-:Y:S01]  /*5630*/  MOV R3, 0x0 ;  /* 0x0000000000037802 */ /* 0x000fe20000000f00 */
[----:B------:R-:W-:Y:S02]  /*5640*/  HFMA2 R12, -RZ, RZ, 0, 5.9604644775390625e-08 ;  /* 0x00000001ff0c7431 */ /* 0x000fe400000001ff */
[----:B------:R-:W-:Y:S02]  /*5650*/  IMAD.MOV.U32 R8, RZ, RZ, 0x192 ;  /* 0x00000192ff087424 */ /* 0x000fe400078e00ff */
[----:B------:R-:W-:Y:S01]  /*5660*/  IMAD.MOV.U32 R13, RZ, RZ, RZ ;  /* 0x000000ffff0d7224 */ /* 0x000fe200078e00ff */
[----:B------:R-:W3:Y:S01]  /*5670*/  LDCU.64 UR6, c[0x4][0x78] ;  /* 0x01000f00ff0677ac */ /* 0x000ee20008000a00 */
[----:B-1----:R-:W1:Y:S01]  /*5680*/  LDC.64 R2, c[0x4][R3] ;  /* 0x0100000003027b82 */ /* 0x002e620000000a00 */
[----:B------:R-:W5:Y:S01]  /*5690*/  LDCU.64 UR4, c[0x4][0x10] ;  /* 0x01000200ff0477ac */ /* 0x000f620008000a00 */
[----:B----4-:R-:W-:Y:S01]  /*56a0*/  MOV R5, UR9 ;  /* 0x0000000900057c02 */ /* 0x010fe20008000f00 */
[----:B------:R-:W-:Y:S01]  /*56b0*/  IMAD.U32 R4, RZ, RZ, UR8 ;  /* 0x00000008ff047e24 */ /* 0x000fe2000f8e00ff */
[----:B---3--:R-:W-:Y:S01]  /*56c0*/  MOV R7, UR7 ;  /* 0x0000000700077c02 */ /* 0x008fe20008000f00 */
[----:B------:R-:W-:Y:S01]  /*56d0*/  IMAD.U32 R6, RZ, RZ, UR6 ;  /* 0x00000006ff067e24 */ /* 0x000fe2000f8e00ff */
[----:B-----5:R-:W-:Y:S01]  /*56e0*/  MOV R11, UR5 ;  /* 0x00000005000b7c02 */ /* 0x020fe20008000f00 */
[----:B------:R-:W-:Y:S02]  /*56f0*/  IMAD.U32 R10, RZ, RZ, UR4 ;  /* 0x00000004ff0a7e24 */ /* 0x000fe4000f8e00ff */
[----:B------:R-:W-:Y:S07]  /*5700*/  LEPC R20, `(.L_x_92) ;  /* 0x000000001014794e */ /* 0x000fee0000000000 */
[----:B-12---:R-:W-:Y:S05]  /*5710*/  CALL.ABS.NOINC R2 ;  /* 0x0000000002007343 */ /* 0x006fea0003c00000 */
.L_x_92:
[----:B------:R-:W-:Y:S05]  /*5720*/  WARPSYNC.ALL ;  /* 0x0000000000007948 */ /* 0x000fea0003800000 */
[----:B------:R-:W-:Y:S01]  /*5730*/  R2UR UR4, R48 ;  /* 0x00000000300472ca */ /* 0x000fe200000e0000 */
[----:B------:R-:W-:Y:S01]  /*5740*/  BSSY.RECONVERGENT B0, `(.L_x_93) ;  /* 0x00000a0000007945 */ /* 0x000fe20003800200 */
[C---:B------:R-:W-:Y:S02]  /*5750*/  SHF.L.U32 R51, R56.reuse, 0x10, RZ ;  /* 0x0000001038337819 */ /* 0x040fe400000006ff */
[C---:B------:R-:W-:Y:S02]  /*5760*/  PRMT R49, R56.reuse, 0x8880, RZ ;  /* 0x0000888038317816 */ /* 0x040fe400000000ff */
[----:B------:R-:W-:Y:S02]  /*5770*/  SHF.R.S32.HI R51, RZ, 0x18, R51 ;  /* 0x00000018ff337819 */ /* 0x000fe40000011433 */
[----:B------:R-:W-:Y:S02]  /*5780*/  SHF.L.U32 R52, R56, 0x8, RZ ;  /* 0x0000000838347819 */ /* 0x000fe400000006ff */
[C---:B------:R-:W-:Y:S02]  /*5790*/  PRMT R54, R58.reuse, 0x8880, RZ ;  /* 0x000088803a367816 */ /* 0x040fe400000000ff */
[----:B------:R-:W-:Y:S01]  /*57a0*/  SHF.L.U32 R53, R58, 0x8, RZ ;  /* 0x000000083a357819 */ /* 0x000fe200000006ff */
[----:B-1-3--:R-:W-:Y:S01]  /*57b0*/  LDTM.16dp32bit_t0_t15.x32 R4, tmem[UR4] ;  /* 0x00000004000479ee */ /* 0x00afe20008a80000 */
[----:B------:R-:W2:Y:S01]  /*57c0*/  LDTM.16dp32bit_t16_t31.x32 R4, tmem[UR4+0x20] ;  /* 0x00002004000479ee */ /* 0x000ea20008aa0000 */
[----:B------:R-:W-:Y:S02]  /*57d0*/  ISETP.NE.AND P6, PT, R64, RZ, PT ;  /* 0x000000ff4000720c */ /* 0x000fe40003fc5270 */
[----:B------:R-:W-:Y:S02]  /*57e0*/  IADD3 R74, PT, PT, R95, UR49, RZ ;  /* 0x000000315f4a7c10 */ /* 0x000fe4000fffe0ff */
[----:B------:R-:W-:Y:S02]  /*57f0*/  SHF.L.U32 R73, R97, 0x4, RZ ;  /* 0x0000000461497819 */ /* 0x000fe400000006ff */
[----:B------:R-:W-:Y:S02]  /*5800*/  SHF.R.S32.HI R53, RZ, 0x18, R53 ;  /* 0x00000018ff357819 */ /* 0x000fe40000011435 */
[----:B------:R-:W-:Y:S02]  /*5810*/  IADD3 R112, PT, PT, R74, R73, RZ ;  /* 0x000000494a707210 */ /* 0x000fe40007ffe0ff */
[----:B------:R-:W-:Y:S01]  /*5820*/  ISETP.NE.AND P0, PT, R105, RZ, PT ;  /* 0x000000ff6900720c */ /* 0x000fe20003f05270 */
[C---:B--2---:R-:W-:Y:S02]  /*5830*/  IMAD R0, R47.reuse, R4, RZ ;  /* 0x000000042f007224 */ /* 0x044fe400078e02ff */
[----:B------:R-:W-:Y:S02]  /*5840*/  IMAD R2, R47, R5, RZ ;  /* 0x000000052f027224 */ /* 0x000fe400078e02ff */
[----:B------:R-:W-:Y:S01]  /*5850*/  IMAD R0, R49, R50, R0 ;  /* 0x0000003231007224 */ /* 0x000fe200078e0200 */
[----:B------:R-:W-:Y:S01]  /*5860*/  SHF.R.S32.HI R49, RZ, 0x18, R52 ;  /* 0x00000018ff317819 */ /* 0x000fe20000011434 */
[----:B------:R-:W-:Y:S01]  /*5870*/  IMAD R3, R47, R6, RZ ;  /* 0x000000062f037224 */ /* 0x000fe200078e02ff */
[----:B------:R-:W-:Y:S01]  /*5880*/  SHF.L.U32 R52, R57, 0x10, RZ ;  /* 0x0000001039347819 */ /* 0x000fe200000006ff */
[-C--:B------:R-:W-:Y:S01]  /*5890*/  IMAD R2, R51, R50.reuse, R2 ;  /* 0x0000003233027224 */ /* 0x080fe200078e0202 */
[----:B------:R-:W-:Y:S01]  /*58a0*/  SHF.R.S32.HI R51, RZ, 0x18, R56 ;  /* 0x00000018ff337819 */ /* 0x000fe20000011438 */
[----:B------:R-:W-:Y:S02]  /*58b0*/  IMAD R7, R47, R7, RZ ;  /* 0x000000072f077224 */ /* 0x000fe400078e02ff */
[-C--:B------:R-:W-:Y:S01]  /*58c0*/  IMAD R3, R49, R50.reuse, R3 ;  /* 0x0000003231037224 */ /* 0x080fe200078e0203 */
[----:B------:R-:W-:Y:S01]  /*58d0*/  PRMT R49, R57, 0x8880, RZ ;  /* 0x0000888039317816 */ /* 0x000fe200000000ff */
[----:B------:R-:W-:Y:S01]  /*58e0*/  IMAD R7, R51, R50, R7 ;  /* 0x0000003233077224 */ /* 0x000fe200078e0207 */
[----:B------:R-:W-:Y:S01]  /*58f0*/  SHF.R.S32.HI R51, RZ, 0x18, R52 ;  /* 0x00000018ff337819 */ /* 0x000fe20000011434 */
[----:B------:R-:W-:Y:S02]  /*5900*/  IMAD R4, R47, R8, RZ ;  /* 0x000000082f047224 */ /* 0x000fe400078e02ff */
[----:B------:R-:W-:Y:S01]  /*5910*/  IMAD.SHL.U32 R52, R57, 0x100, RZ ;  /* 0x0000010039347824 */ /* 0x000fe200078e00ff */
[----:B------:R-:W-:Y:S01]  /*5920*/  I2IP.S8.S32.SAT R65, R7, R3, RZ ;  /* 0x0000000307417239 */ /* 0x000fe200000014ff */
[----:B------:R-:W-:Y:S02]  /*5930*/  IMAD R5, R47, R9, RZ ;  /* 0x000000092f057224 */ /* 0x000fe400078e02ff */
[----:B------:R-:W-:Y:S01]  /*5940*/  IMAD R4, R49, R50, R4 ;  /* 0x0000003231047224 */ /* 0x000fe200078e0204 */
[----:B------:R-:W-:Y:S01]  /*5950*/  SHF.R.S32.HI R49, RZ, 0x18, R52 ;  /* 0x00000018ff317819 */ /* 0x000fe20000011434 */
[----:B------:R-:W-:Y:S01]  /*5960*/  IMAD R6, R47, R10, RZ ;  /* 0x0000000a2f067224 */ /* 0x000fe200078e02ff */
[----:B------:R-:W-:Y:S01]  /*5970*/  I2IP.S8.S32.SAT R64, R2, R0, R65 ;  /* 0x0000000002407239 */ /* 0x000fe20000001441 */
[-C--:B------:R-:W-:Y:S01]  /*5980*/  IMAD R5, R51, R50.reuse, R5 ;  /* 0x0000003233057224 */ /* 0x080fe200078e0205 */
[----:B------:R-:W-:Y:S01]  /*5990*/  SHF.L.U32 R52, R58, 0x10, RZ ;  /* 0x000000103a347819 */ /* 0x000fe200000006ff */
[----:B------:R-:W-:Y:S01]  /*59a0*/  IMAD R11, R47, R11, RZ ;  /* 0x0000000b2f0b7224 */ /* 0x000fe200078e02ff */
[----:B------:R-:W-:Y:S01]  /*59b0*/  SHF.R.S32.HI R51, RZ, 0x18, R57 ;  /* 0x00000018ff337819 */ /* 0x000fe20000011439 */
[----:B------:R-:W-:Y:S01]  /*59c0*/  IMAD R6, R49, R50, R6 ;  /* 0x0000003231067224 */ /* 0x000fe200078e0206 */
[----:B------:R-:W-:Y:S01]  /*59d0*/  SHF.R.S32.HI R52, RZ, 0x18, R52 ;  /* 0x00000018ff347819 */ /* 0x000fe20000011434 */
[C---:B------:R-:W-:Y:S02]  /*59e0*/  IMAD R8, R47.reuse, R12, RZ ;  /* 0x0000000c2f087224 */ /* 0x040fe400078e02ff */
[----:B------:R-:W-:Y:S02]  /*59f0*/  IMAD.MOV.U32 R49, RZ, RZ, R54 ;  /* 0x000000ffff317224 */ /* 0x000fe400078e0036 */
[----:B------:R-:W-:Y:S02]  /*5a00*/  IMAD R9, R47, R13, RZ ;  /* 0x0000000d2f097224 */ /* 0x000fe400078e02ff */
[----:B------:R-:W-:Y:S01]  /*5a10*/  IMAD R11, R51, R50, R11 ;  /* 0x00000032330b7224 */ /* 0x000fe200078e020b */
[----:B------:R-:W-:Y:S01]  /*5a20*/  SHF.R.S32.HI R51, RZ, 0x18, R58 ;  /* 0x00000018ff337819 */ /* 0x000fe2000001143a */
[----:B------:R-:W-:Y:S02]  /*5a30*/  IMAD R10, R47, R14, RZ ;  /* 0x0000000e2f0a7224 */ /* 0x000fe400078e02ff */
[----:B------:R-:W-:Y:S01]  /*5a40*/  IMAD R8, R49, R50, R8 ;  /* 0x0000003231087224 */ /* 0x000fe200078e0208 */
[----:B------:R-:W-:Y:S01]  /*5a50*/  I2IP.S8.S32.SAT R65, R11, R6, RZ ;  /* 0x000000060b417239 */ /* 0x000fe200000014ff */
[----:B------:R-:W-:Y:S01]  /*5a60*/  IMAD R15, R47, R15, RZ ;  /* 0x0000000f2f0f7224 */ /* 0x000fe200078e02ff */
[----:B------:R-:W-:Y:S01]  /*5a70*/  PRMT R49, R59, 0x8880, RZ ;  /* 0x000088803b317816 */ /* 0x000fe200000000ff */
[----:B------:R-:W-:Y:S01]  /*5a80*/  IMAD R9, R52, R50, R9 ;  /* 0x0000003234097224 */ /* 0x000fe200078e0209 */
[----:B------:R-:W-:Y:S01]  /*5a90*/  I2IP.S8.S32.SAT R65, R5, R4, R65 ;  /* 0x0000000405417239 */ /* 0x000fe20000001441 */
[-C--:B------:R-:W-:Y:S01]  /*5aa0*/  IMAD R10, R53, R50.reuse, R10 ;  /* 0x00000032350a7224 */ /* 0x080fe200078e020a */
[----:B------:R-:W-:Y:S01]  /*5ab0*/  SHF.L.U32 R53, R59, 0x8, RZ ;  /* 0x000000083b357819 */ /* 0x000fe200000006ff */
[----:B------:R-:W-:Y:S01]  /*5ac0*/  IMAD R15, R51, R50, R15 ;  /* 0x00000032330f7224 */ /* 0x000fe200078e020f */
[----:B------:R-:W-:Y:S01]  /*5ad0*/  SHF.L.U32 R51, R59, 0x10, RZ ;  /* 0x000000103b337819 */ /* 0x000fe200000006ff */
[C---:B------:R-:W-:Y:S01]  /*5ae0*/  IMAD R12, R47.reuse, R16, RZ ;  /* 0x000000102f0c7224 */ /* 0x040fe200078e02ff */
[----:B------:R-:W-:Y:S01]  /*5af0*/  SHF.R.S32.HI R53, RZ, 0x18, R53 ;  /* 0x00000018ff357819 */ /* 0x000fe20000011435 */
[C---:B------:R-:W-:Y:S01]  /*5b00*/  IMAD R13, R47.reuse, R17, RZ ;  /* 0x000000112f0d7224 */ /* 0x040fe200078e02ff */
[----:B------:R-:W-:Y:S01]  /*5b10*/  SHF.R.S32.HI R51, RZ, 0x18, R51 ;  /* 0x00000018ff337819 */ /* 0x000fe20000011433 */
[----:B------:R-:W-:Y:S01]  /*5b20*/  IMAD R14, R47, R18, RZ ;  /* 0x000000122f0e7224 */ /* 0x000fe200078e02ff */
[----:B------:R-:W-:Y:S01]  /*5b30*/  I2IP.S8.S32.SAT R66, R15, R10, RZ ;  /* 0x0000000a0f427239 */ /* 0x000fe200000014ff */
[----:B------:R-:W-:Y:S01]  /*5b40*/  IMAD R12, R49, R50, R12 ;  /* 0x00000032310c7224 */ /* 0x000fe200078e020c */
[----:B------:R-:W-:Y:S01]  /*5b50*/  SHF.R.S32.HI R49, RZ, 0x18, R59 ;  /* 0x00000018ff317819 */ /* 0x000fe2000001143b */
[----:B------:R-:W-:Y:S01]  /*5b60*/  IMAD R19, R47, R19, RZ ;  /* 0x000000132f137224 */ /* 0x000fe200078e02ff */
[----:B------:R-:W-:Y:S01]  /*5b70*/  I2IP.S8.S32.SAT R66, R9, R8, R66 ;  /* 0x0000000809427239 */ /* 0x000fe20000001442 */
[-C--:B------:R-:W-:Y:S01]  /*5b80*/  IMAD R13, R51, R50.reuse, R13 ;  /* 0x00000032330d7224 */ /* 0x080fe200078e020d */
[C---:B------:R-:W-:Y:S01]  /*5b90*/  PRMT R51, R60.reuse, 0x8880, RZ ;  /* 0x000088803c337816 */ /* 0x040fe200000000ff */
[-C--:B------:R-:W-:Y:S01]  /*5ba0*/  IMAD R14, R53, R50.reuse, R14 ;  /* 0x00000032350e7224 */ /* 0x080fe200078e020e */
[----:B------:R-:W-:Y:S01]  /*5bb0*/  PRMT R53, R61, 0x8880, RZ ;  /* 0x000088803d357816 */ /* 0x000fe200000000ff */
[----:B------:R-:W-:Y:S01]  /*5bc0*/  IMAD R19, R49, R50, R19 ;  /* 0x0000003231137224 */ /* 0x000fe200078e0213 */
[----:B------:R-:W-:Y:S01]  /*5bd0*/  MOV R49, R51 ;  /* 0x0000003300317202 */ /* 0x000fe20000000f00 */
[----:B------:R-:W-:Y:S02]  /*5be0*/  IMAD R16, R47, R20, RZ ;  /* 0x000000142f107224 */ /* 0x000fe400078e02ff */
[C---:B------:R-:W-:Y:S01]  /*5bf0*/  IMAD.U32 R52, R60.reuse, 0x10000, RZ ;  /* 0x000100003c347824 */ /* 0x040fe200078e00ff */
[----:B------:R-:W-:Y:S01]  /*5c00*/  I2IP.S8.S32.SAT R67, R19, R14, RZ ;  /* 0x0000000e13437239 */ /* 0x000fe200000014ff */
[----:B------:R-:W-:Y:S01]  /*5c10*/  IMAD R16, R49, R50, R16 ;  /* 0x0000003231107224 */ /* 0x000fe200078e0210 */
[----:B------:R-:W-:Y:S01]  /*5c20*/  SHF.L.U32 R49, R60, 0x8, RZ ;  /* 0x000000083c317819 */ /* 0x000fe200000006ff */
[C---:B------:R-:W-:Y:S01]  /*5c30*/  IMAD R17, R47.reuse, R21, RZ ;  /* 0x000000152f117224 */ /* 0x040fe200078e02ff */
[----:B------:R-:W-:Y:S01]  /*5c40*/  SHF.R.S32.HI R51, RZ, 0x18, R52 ;  /* 0x00000018ff337819 */ /* 0x000fe20000011434 */
[C---:B------:R-:W-:Y:S01]  /*5c50*/  IMAD R18, R47.reuse, R22, RZ ;  /* 0x000000162f127224 */ /* 0x040fe200078e02ff */
[----:B------:R-:W-:Y:S01]  /*5c60*/  SHF.R.S32.HI R49, RZ, 0x18, R49 ;  /* 0x00000018ff317819 */ /* 0x000fe20000011431 */
[----:B------:R-:W-:Y:S01]  /*5c70*/  IMAD R23, R47, R23, RZ ;  /* 0x000000172f177224 */ /* 0x000fe200078e02ff */
[----:B------:R-:W-:Y:S01]  /*5c80*/  I2IP.S8.S32.SAT R67, R13, R12, R67 ;  /* 0x0000000c0d437239 */ /* 0x000fe20000001443 */
[----:B------:R-:W-:Y:S01]  /*5c90*/  IMAD R17, R51, R50, R17 ;  /* 0x0000003233117224 */ /* 0x000fe200078e0211 */
[C---:B------:R-:W-:Y:S01]  /*5ca0*/  SHF.L.U32 R52, R61.reuse, 0x10, RZ ;  /* 0x000000103d347819 */ /* 0x040fe200000006ff */
[----:B------:R-:W-:Y:S01]  /*5cb0*/  IMAD.SHL.U32 R54, R61, 0x100, RZ ;  /* 0x000001003d367824 */ /* 0x000fe200078e00ff */
[----:B------:R-:W-:Y:S01]  /*5cc0*/  SHF.R.S32.HI R51, RZ, 0x18, R60 ;  /* 0x00000018ff337819 */ /* 0x000fe2000001143c */
[----:B------:R-:W-:Y:S01]  /*5cd0*/  IMAD R20, R47, R24, RZ ;  /* 0x000000182f147224 */ /* 0x000fe200078e02ff */
[----:B------:R1:W-:Y:S01]  /*5ce0*/  STS.128 [R95+UR49+0x2200], R64 ;  /* 0x002200405f007988 */ /* 0x0003e20008000c31 */
[-C--:B------:R-:W-:Y:S01]  /*5cf0*/  IMAD R18, R49, R50.reuse, R18 ;  /* 0x0000003231127224 */ /* 0x080fe200078e0212 */
[----:B------:R-:W-:Y:S01]  /*5d00*/  SHF.R.S32.HI R52, RZ, 0x18, R52 ;  /* 0x00000018ff347819 */ /* 0x000fe20000011434 */
[----:B------:R-:W-:Y:S01]  /*5d10*/  IMAD R21, R47, R25, RZ ;  /* 0x000000192f157224 */ /* 0x000fe200078e02ff */
[----:B------:R-:W-:Y:S01]  /*5d20*/  SHF.R.S32.HI R49, RZ, 0x18, R54 ;  /* 0x00000018ff317819 */ /* 0x000fe20000011436 */
[----:B------:R-:W-:Y:S01]  /*5d30*/  IMAD R23, R51, R50, R23 ;  /* 0x0000003233177224 */ /* 0x000fe200078e0217 */
[----:B------:R-:W-:Y:S01]  /*5d40*/  SHF.R.S32.HI R51, RZ, 0x18, R61 ;  /* 0x00000018ff337819 */ /* 0x000fe2000001143d */
[----:B------:R-:W-:Y:S01]  /*5d50*/  IMAD R22, R47, R26, RZ ;  /* 0x0000001a2f167224 */ /* 0x000fe200078e02ff */
[----:B------:R-:W-:Y:S01]  /*5d60*/  SHF.R.S32.HI R54, RZ, 0x18, R63 ;  /* 0x00000018ff367819 */ /* 0x000fe2000001143f */
[----:B------:R-:W-:Y:S01]  /*5d70*/  IMAD R20, R53, R50, R20 ;  /* 0x0000003235147224 */ /* 0x000fe200078e0214 */
[----:B------:R-:W-:Y:S01]  /*5d80*/  I2IP.S8.S32.SAT R68, R23, R18, RZ ;  /* 0x0000001217447239 */ /* 0x000fe200000014ff */
[----:B------:R-:W-:Y:S01]  /*5d90*/  IMAD R27, R47, R27, RZ ;  /* 0x0000001b2f1b7224 */ /* 0x000fe200078e02ff */
[----:B------:R-:W-:Y:S01]  /*5da0*/  SHF.L.U32 R53, R62, 0x8, RZ ;  /* 0x000000083e357819 */ /* 0x000fe200000006ff */
[-C--:B------:R-:W-:Y:S01]  /*5db0*/  IMAD R21, R52, R50.reuse, R21 ;  /* 0x0000003234157224 */ /* 0x080fe200078e0215 */
[C---:B------:R-:W-:Y:S01]  /*5dc0*/  SHF.L.U32 R52, R62.reuse, 0x10, RZ ;  /* 0x000000103e347819 */ /* 0x040fe200000006ff */
[----:B------:R-:W-:Y:S01]  /*5dd0*/  IMAD R22, R49, R50, R22 ;  /* 0x0000003231167224 */ /* 0x000fe200078e0216 */
[----:B------:R-:W-:Y:S01]  /*5de0*/  PRMT R49, R62, 0x8880, RZ ;  /* 0x000088803e317816 */ /* 0x000fe200000000ff */
[----:B------:R-:W-:Y:S01]  /*5df0*/  IMAD R24, R47, R28, RZ ;  /* 0x0000001c2f187224 */ /* 0x000fe200078e02ff */
[----:B------:R-:W-:Y:S01]  /*5e00*/  I2IP.S8.S32.SAT R68, R17, R16, R68 ;  /* 0x0000001011447239 */ /* 0x000fe20000001444 */
[----:B------:R-:W-:Y:S01]  /*5e10*/  IMAD R27, R51, R50, R27 ;  /* 0x00000032331b7224 */ /* 0x000fe200078e021b */
[----:B------:R-:W-:Y:S01]  /*5e20*/  SHF.R.S32.HI R51, RZ, 0x18, R52 ;  /* 0x00000018ff337819 */ /* 0x000fe20000011434 */
[C---:B------:R-:W-:Y:S01]  /*5e30*/  IMAD R25, R47.reuse, R29, RZ ;  /* 0x0000001d2f197224 */ /* 0x040fe200078e02ff */
[----:B------:R-:W-:Y:S01]  /*5e40*/  SHF.R.S32.HI R53, RZ, 0x18, R53 ;  /* 0x00000018ff357819 */ /* 0x000fe20000011435 */
[----:B------:R-:W-:Y:S01]  /*5e50*/  IMAD R26, R47, R30, RZ ;  /* 0x0000001e2f1a7224 */ /* 0x000fe200078e02ff */
[----:B------:R-:W-:Y:S01]  /*5e60*/  I2IP.S8.S32.SAT R69, R27, R22, RZ ;  /* 0x000000161b457239 */ /* 0x000fe200000014ff */
[-C--:B------:R-:W-:Y:S01]  /*5e70*/  IMAD R24, R49, R50.reuse, R24 ;  /* 0x0000003231187224 */ /* 0x080fe200078e0218 */
[----:B------:R-:W-:Y:S01]  /*5e80*/  SHF.L.U32 R52, R63, 0x10, RZ ;  /* 0x000000103f347819 */ /* 0x000fe200000006ff */
[----:B------:R-:W-:Y:S01]  /*5e90*/  IMAD R25, R51, R50, R25 ;  /* 0x0000003233197224 */ /* 0x000fe200078e0219 */
[----:B------:R-:W-:Y:S01]  /*5ea0*/  I2IP.S8.S32.SAT R69, R21, R20, R69 ;  /* 0x0000001415457239 */ /* 0x000fe20000001445 */
[----:B------:R-:W-:Y:S01]  /*5eb0*/  IMAD R26, R53, R50, R26 ;  /* 0x00000032351a7224 */ /* 0x000fe200078e021a */
[----:B------:R-:W-:Y:S01]  /*5ec0*/  SHF.R.S32.HI R49, RZ, 0x18, R62 ;  /* 0x00000018ff317819 */ /* 0x000fe2000001143e */
[----:B------:R-:W-:Y:S01]  /*5ed0*/  IMAD R31, R47, R31, RZ ;  /* 0x0000001f2f1f7224 */ /* 0x000fe200078e02ff */
[C---:B------:R-:W-:Y:S01]  /*5ee0*/  PRMT R51, R63.reuse, 0x8880, RZ ;  /* 0x000088803f337816 */ /* 0x040fe200000000ff */
[----:B------:R-:W-:Y:S01]  /*5ef0*/  IMAD.SHL.U32 R53, R63, 0x100, RZ ;  /* 0x000001003f357824 */ /* 0x000fe200078e00ff */
[----:B------:R-:W-:Y:S01]  /*5f00*/  SHF.R.S32.HI R52, RZ, 0x18, R52 ;  /* 0x00000018ff347819 */ /* 0x000fe20000011434 */
[C---:B------:R-:W-:Y:S02]  /*5f10*/  IMAD R28, R47.reuse, R32, RZ ;  /* 0x000000202f1c7224 */ /* 0x040fe400078e02ff */
[----:B------:R-:W-:Y:S01]  /*5f20*/  IMAD R29, R47, R33, RZ ;  /* 0x000000212f1d7224 */ /* 0x000fe200078e02ff */
[----:B------:R-:W-:Y:S01]  /*5f30*/  SHF.R.S32.HI R53, RZ, 0x18, R53 ;  /* 0x00000018ff357819 */ /* 0x000fe20000011435 */
[-C--:B------:R-:W-:Y:S02]  /*5f40*/  IMAD R31, R49, R50.reuse, R31 ;  /* 0x00000032311f7224 */ /* 0x080fe400078e021f */
[----:B------:R-:W-:Y:S02]  /*5f50*/  IMAD R28, R51, R50, R28 ;  /* 0x00000032331c7224 */ /* 0x000fe400078e021c */
[----:B------:R-:W-:Y:S01]  /*5f60*/  IMAD R30, R47, R34, RZ ;  /* 0x000000222f1e7224 */ /* 0x000fe200078e02ff */
[----:B------:R-:W-:Y:S01]  /*5f70*/  I2IP.S8.S32.SAT R75, R31, R26, RZ ;  /* 0x0000001a1f4b7239 */ /* 0x000fe200000014ff */
[----:B------:R-:W-:Y:S02]  /*5f80*/  IMAD R29, R52, R50, R29 ;  /* 0x00000032341d7224 */ /* 0x000fe400078e021d */
[----:B------:R-:W-:Y:S01]  /*5f90*/  IMAD R35, R47, R35, RZ ;  /* 0x000000232f237224 */ /* 0x000fe200078e02ff */
[----:B------:R-:W-:Y:S01]  /*5fa0*/  I2IP.S8.S32.SAT R70, R25, R24, R75 ;  /* 0x0000001819467239 */ /* 0x000fe2000000144b */
[-C--:B------:R-:W-:Y:S01]  /*5fb0*/  IMAD R30, R53, R50.reuse, R30 ;  /* 0x00000032351e7224 */ /* 0x080fe200078e021e */
[----:B------:R-:W-:Y:S01]  /*5fc0*/  LEA R75, R100, UR49, 0x3 ;  /* 0x00000031644b7c11 */ /* 0x000fe2000f8e18ff */
[----:B------:R-:W-:Y:S05]  /*5fd0*/  IMAD R35, R54, R50, R35 ;  /* 0x0000003236237224 */ /* 0x000fea00078e0223 */
[----:B------:R-:W-:Y:S04]  /*5fe0*/  I2IP.S8.S32.SAT R76, R35, R30, RZ ;  /* 0x0000001e234c7239 */ /* 0x000fe800000014ff */
[----:B------:R-:W-:Y:S02]  /*5ff0*/  I2IP.S8.S32.SAT R71, R29, R28, R76 ;  /* 0x0000001c1d477239 */ /* 0x000fe4000000144c */
[----:B------:R-:W-:Y:S03]  /*6000*/  @P6 SHF.L.U32 R76, R99, 0x1f, RZ ;  /* 0x0000001f634c6819 */ /* 0x000fe600000006ff */
[----:B------:R1:W-:Y:S01]  /*6010*/  STS.128 [R112+0x2210], R68 ;  /* 0x0022104470007388 */ /* 0x0003e20000000c00 */
[----:B------:R-:W-:Y:S01]  /*6020*/  @!PT LDS RZ, [RZ] ;  /* 0x00000000fffff984 */ /* 0x000fe20000000800 */
[----:B------:R-:W-:Y:S01]  /*6030*/  @!PT LDS RZ, [RZ] ;  /* 0x00000000fffff984 */ /* 0x000fe20000000800 */
[----:B------:R-:W-:Y:S01]  /*6040*/  @!PT LDS RZ, [RZ] ;  /* 0x00000000fffff984 */ /* 0x000fe20000000800 */
[----:B------:R-:W-:Y:S01]  /*6050*/  @!PT LDS RZ, [RZ] ;  /* 0x00000000fffff984 */ /* 0x000fe20000000800 */
[----:B------:R2:W-:Y:S07]  /*6060*/  MEMBAR.ALL.CTA ;  /* 0x0000000000007992 */ /* 0x0005ee0000008000 */
[----:B--2---:R-:W2:Y:S02]  /*6070*/  FENCE.VIEW.ASYNC.S ;  /* 0x00000000000073c6 */ /* 0x004ea40000000000 */
[----:B--2---:R-:W-:Y:S06]  /*6080*/  BAR.SYNC.DEFER_BLOCKING 0x1, 0x80 ;  /* 0x0042000000007b1d */ /* 0x004fec0000010000 */
[----:B------:R-:W-:Y:S05]  /*6090*/  @P0 BRA `(.L_x_94) ;  /* 0x0000000000280947 */ /* 0x000fea0003800000 */
[----:B------:R-:W-:Y:S02]  /*60a0*/  UIADD3 UR4, UPT, UPT, UR49, 0x2200, URZ ;  /* 0x0000220031047890 */ /* 0x000fe4000fffe0ff */
[----:B------:R-:W-:Y:S01]  /*60b0*/  UIADD3 UR6, UP0, UPT, UR52, 0x680, URZ ;  /* 0x0000068034067890 */ /* 0x000fe2000ff1e0ff */
[----:B------:R-:W-:Y:S03]  /*60c0*/  UMOV UR43, UR36 ;  /* 0x00000024002b7c82 */ /* 0x000fe60008000000 */
[----:B------:R-:W-:Y:S01]  /*60d0*/  MOV R104, UR4 ;  /* 0x0000000400687c02 */ /* 0x000fe20008000f00 */
[----:B------:R-:W-:Y:S03]  /*60e0*/  UIADD3.X UR7, UPT, UPT, URZ, UR53, URZ, UP0, !UPT ;  /* 0x00000035ff077290 */ /* 0x000fe600087fe4ff */
[----:B------:R-:W-:Y:S11]  /*60f0*/  R2UR UR40, R104 ;  /* 0x00000000682872ca */ /* 0x000ff600000e0000 */
[----:B------:R-:W-:Y:S02]  /*6100*/  @!UPT UIADD3 URZ, UPT, UPT, URZ, URZ, URZ ;  /* 0x000000fffffff290 */ /* 0x000fe4000fffe0ff */
[----:B------:R2:W-:Y:S01]  /*6110*/  UTMASTG.3D [UR40], [UR6] ;  /* 0x00000028060073b5 */ /* 0x0005e20008010000 */
[----:B------:R0:W-:Y:S01]  /*6120*/  UTMACMDFLUSH ;  /* 0x00000000000079b7 */ /* 0x0001e20000000000 */
[----:B--2---:R-:W-:Y:S04]  /*6130*/  DEPBAR.LE SB0, 0x1 ;  /* 0x000080400000791a */ /* 0x004fe80000000000 */
.L_x_94:
[----:B------:R-:W-:Y:S05]  /*6140*/  BSYNC.RECONVERGENT B0 ;  /* 0x0000000000007941 */ /* 0x000fea0003800200 */
.L_x_93:
[----:B------:R-:W-:Y:S06]  /*6150*/  BAR.SYNC.DEFER_BLOCKING 0x1, 0x80 ;  /* 0x0042000000007b1d */ /* 0x000fec0000010000 */
[----:B------:R-:W2:Y:S01]  /*6160*/  @P6 SYNCS.PHASECHK.TRANS64.TRYWAIT P0, [R75+URZ+0x30], R76 ;  /* 0x0000304c4b0065a7 */ /* 0x000ea200080011ff */
[----:B------:R-:W-:Y:S01]  /*6170*/  BSSY B1, `(.L_x_95) ;  /* 0x000001f000017945 */ /* 0x000fe20003800000 */
[----:B--2---:R-:W-:Y:S03]  /*6180*/  @P6 SEL R55, RZ, 0x1, !P0 ;  /* 0x00000001ff376807 */ /* 0x004fe60004000000 */
[----:B------:R-:W-:Y:S05]  /*6190*/  @!P6 BRA `(.L_x_96) ;  /* 0x000000000070e947 */ /* 0x000fea0003800000 */
[----:B------:R-:W-:Y:S01]  /*61a0*/  ISETP.NE.AND P1, PT, R72, RZ, PT ;  /* 0x000000ff4800720c */ /* 0x000fe20003f25270 */
[----:B------:R-:W-:Y:S01]  /*61b0*/  BSSY B0, `(.L_x_97) ;  /* 0x0000008000007945 */ /* 0x000fe20003800000 */
[----:B------:R-:W-:Y:S11]  /*61c0*/  ISETP.NE.AND P0, PT, R55, RZ, PT ;  /* 0x000000ff3700720c */ /* 0x000ff60003f05270 */
[----:B------:R-:W-:Y:S04]  /*61d0*/  @P1 IMAD R74, R100, 0x1000, R74 ;  /* 0x00001000644a1824 */ /* 0x000fe800078e024a */
[----:B------:R-:W-:Y:S01]  /*61e0*/  @P1 IMAD.IADD R73, R73, 0x1, R74 ;  /* 0x0000000149491824 */ /* 0x000fe200078e024a */
[----:B------:R-:W-:Y:S06]  /*61f0*/  @P0 BRA `(.L_x_98) ;  /* 0x00000000000c0947 */ /* 0x000fec0003800000 */
[----:B------:R-:W-:Y:S04]  /*6200*/  SHF.L.U32 R0, R99, 0x1f, RZ ;  /* 0x0000001f63007819 */ /* 0x000fe800000006ff */
[----:B------:R-:W2:Y:S02]  /*6210*/  SYNCS.PHASECHK.TRANS64.TRYWAIT P0, [R75+URZ+0x30], R0 ;  /* 0x000030004b0075a7 */ /* 0x000ea400080011ff */
[----:B--2---:R-:W-:Y:S05]  /*6220*/  @!P0 BRA `(.L_x_99) ;  /* 0x0000001400b08947 */ /* 0x004fea0003800000 */
.L_x_98:
[----:B------:R-:W-:Y:S05]  /*6230*/  BSYNC B0 ;  /* 0x0000000000007941 */ /* 0x000fea0003800000 */
.L_x_97:
[----:B------:R-:W-:Y:S01]  /*6240*/  ISETP.NE.AND P0, PT, R72, RZ, PT ;  /* 0x000000ff4800720c */ /* 0x000fe20003f05270 */
[----:B--2---:R-:W-:Y:S02]  /*6250*/  VIADD R75, R75, 0x40 ;  /* 0x000000404b4b7836 */ /* 0x004fe40000000000 */
[----:B------:R-:W-:Y:S02]  /*6260*/  IMAD.U32 R0, RZ, RZ, UR37 ;  /* 0x00000025ff007e24 */ /* 0x000fe4000f8e00ff */
[----:B------:R-:W-:Y:S03]  /*6270*/  VIADD R100, R100, 0x1 ;  /* 0x0000000164647836 */ /* 0x000fe60000000000 */
[----:B------:R-:W-:Y:S05]  /*6280*/  PRMT R0, R0, 0x654, R75 ;  /* 0x0000065400007816 */ /* 0x000fea000000004b */
[----:B------:R2:W3:Y:S04]  /*6290*/  @P0 LDS.128 R56, [R74+0x200] ;  /* 0x000200004a380984 */ /* 0x0004e80000000c00 */
[----:B------:R2:W4:Y:S01]  /*62a0*/  @P0 LDS.128 R60, [R73+0x210] ;  /* 0x00021000493c0984 */ /* 0x0005220000000c00 */
        /* <DEDUP_REMOVED lines=10> */
[----:B--23--:R-:W-:Y:S02]  /*6350*/  LOP3.LUT R99, R99, R0, RZ, 0x3c, !PT ;  /* 0x0000000063637212 */ /* 0x00cfe400078e3cff */
.L_x_96:
[----:B------:R-:W-:Y:S05]  /*6360*/  BSYNC B1 ;  /* 0x0000000000017941 */ /* 0x000fea0003800000 */
.L_x_95:
[----:B------:R-:W-:Y:S05]  /*6370*/  VIADD R3, R48, 0x40 ;  /* 0x0000004030037836 */ /* 0x000fea0000000000 */
[----:B------:R-:W-:Y:S04]  /*6380*/  SHF.R.U32.HI R3, RZ, 0x15, R3 ;  /* 0x00000015ff037819 */ /* 0x000fe80000011603 */
[----:B------:R-:W-:Y:S11]  /*6390*/  LOP3.LUT P0, RZ, R3, 0x3, R96, 0x48, !PT ;  /* 0x0000000303ff7812 */ /* 0x000ff60007804860 */
[----:B------:R-:W-:Y:S02]  /*63a0*/  @!UPT UIADD3 URZ, UPT, UPT, URZ, URZ, URZ ;  /* 0x000000fffffff290 */ /* 0x000fe4000fffe0ff */
[----:B------:R-:W-:Y:S05]  /*63b0*/  @!P0 BRA `(.L_x_100) ;  /* 0x0000000000408947 */ /* 0x000fea0003800000 */
[----:B------:R-:W2:Y:S01]  /*63c0*/  LDCU.64 UR8, c[0x4][0x70] ;  /* 0x01000e00ff0877ac */ /* 0x000ea20008000a00 */
[----:B------:R-:W-:Y:S01]  /*63d0*/  MOV R3, 0x0 ;  /* 0x0000000000037802 */ /* 0x000fe20000000f00 */
[----:B------:R-:W-:Y:S02]  /*63e0*/  HFMA2 R12, -RZ, RZ, 0, 5.9604644775390625e-08 ;  /* 0x00000001ff0c7431 */ /* 0x000fe400000001ff */
[----:B------:R-:W-:Y:S02]  /*63f0*/  IMAD.MOV.U32 R8, RZ, RZ, 0x192 ;  /* 0x00000192ff087424 */ /* 0x000fe400078e00ff */
[----:B------:R-:W-:Y:S01]  /*6400*/  IMAD.MOV.U32 R13, RZ, RZ, RZ ;  /* 0x000000ffff0d7224 */ /* 0x000fe200078e00ff */
[----:B------:R-:W3:Y:S01]  /*6410*/  LDCU.64 UR6, c[0x4][0x78] ;  /* 0x01000f00ff0677ac */ /* 0x000ee20008000a00 */
[----:B------:R-:W1:Y:S01]  /*6420*/  LDC.64 R2, c[0x4][R3] ;  /* 0x0100000003027b82 */ /* 0x000e620000000a00 */
[----:B------:R-:W5:Y:S01]  /*6430*/  LDCU.64 UR4, c[0x4][0x10] ;  /* 0x01000200ff0477ac */ /* 0x000f620008000a00 */
[----:B--2---:R-:W-:Y:S01]  /*6440*/  MOV R5, UR9 ;  /* 0x0000000900057c02 */ /* 0x004fe20008000f00 */
[----:B------:R-:W-:Y:S01]  /*6450*/  IMAD.U32 R4, RZ, RZ, UR8 ;  /* 0x00000008ff047e24 */ /* 0x000fe2000f8e00ff */
[----:B---3--:R-:W-:Y:S01]  /*6460*/  MOV R7, UR7 ;  /* 0x0000000700077c02 */ /* 0x008fe20008000f00 */
[----:B------:R-:W-:Y:S01]  /*6470*/  IMAD.U32 R6, RZ, RZ, UR6 ;  /* 0x00000006ff067e24 */ /* 0x000fe2000f8e00ff */
[----:B-----5:R-:W-:Y:S01]  /*6480*/  MOV R11, UR5 ;  /* 0x00000005000b7c02 */ /* 0x020fe20008000f00 */
[----:B------:R-:W-:Y:S02]  /*6490*/  IMAD.U32 R10, RZ, RZ, UR4 ;  /* 0x00000004ff0a7e24 */ /* 0x000fe4000f8e00ff */
[----:B------:R-:W-:Y:S07]  /*64a0*/  LEPC R20, `(.L_x_100) ;  /* 0x000000001014794e */ /* 0x000fee0000000000 */
[----:B-1--4-:R-:W-:Y:S05]  /*64b0*/  CALL.ABS.NOINC R2 ;  /* 0x0000000002007343 */ /* 0x012fea0003c00000 */
.L_x_100:
[----:B------:R-:W-:Y:S01]  /*64c0*/  ISETP.NE.AND P0, PT, R105, RZ, PT ;  /* 0x000000ff6900720c */ /* 0x000fe20003f05270 */
[----:B------:R-:W-:Y:S05]  /*64d0*/  WARPSYNC.ALL ;  /* 0x0000000000007948 */ /* 0x000fea0003800000 */
[----:B------:R-:W-:Y:S01]  /*64e0*/  IMAD.SHL.U32 R80, R57, 0x100, RZ ;  /* 0x0000010039507824 */ /* 0x000fe200078e00ff */
[----:B------:R-:W-:Y:S01]  /*64f0*/  R2UR UR4, R48 ;  /* 0x00000000300472ca */ /* 0x000fe200000e0000 */
[----:B------:R-:W-:Y:S01]  /*6500*/  IMAD.SHL.U32 R74, R59, 0x100, RZ ;  /* 0x000001003b4a7824 */ /* 0x000fe200078e00ff */
[C---:B------:R-:W-:Y:S01]  /*6510*/  SHF.L.U32 R51, R56.reuse, 0x10, RZ ;  /* 0x0000001038337819 */ /* 0x040fe200000006ff */
[----:B-1--4-:R-:W-:Y:S01]  /*6520*/  IMAD.SHL.U32 R68, R61, 0x100, RZ ;  /* 0x000001003d447824 */ /* 0x012fe200078e00ff */
[C---:B------:R-:W-:Y:S01]  /*6530*/  PRMT R49, R56.reuse, 0x8880, RZ ;  /* 0x0000888038317816 */ /* 0x040fe200000000ff */
[----:B------:R-:W-:Y:S01]  /*6540*/  BSSY.RECONVERGENT B0, `(.L_x_101) ;  /* 0x000009e000007945 */ /* 0x000fe20003800200 */
[----:B------:R-:W-:Y:S02]  /*6550*/  SHF.L.U32 R53, R56, 0x8, RZ ;  /* 0x0000000838357819 */ /* 0x000fe400000006ff */
[----:B------:R-:W-:Y:S02]  /*6560*/  SHF.R.S32.HI R51, RZ, 0x18, R51 ;  /* 0x00000018ff337819 */ /* 0x000fe40000011433 */
[C---:B------:R-:W-:Y:S02]  /*6570*/  PRMT R82, R57.reuse, 0x8880, RZ ;  /* 0x0000888039527816 */ /* 0x040fe400000000ff */
[----:B------:R-:W-:Y:S01]  /*6580*/  SHF.R.S32.HI R53, RZ, 0x18, R53 ;  /* 0x00000018ff357819 */ /* 0x000fe20000011435 */
[----:B------:R-:W-:Y:S01]  /*6590*/  LDTM.16dp32bit_t0_t15.x32 R4, tmem[UR4+0x40] ;  /* 0x00004004000479ee */ /* 0x000fe20008a80000 */
[----:B------:R-:W1:Y:S01]  /*65a0*/  LDTM.16dp32bit_t16_t31.x32 R4, tmem[UR4+0x60] ;  /* 0x00006004000479ee */ /* 0x000e620008aa0000 */
[----:B------:R-:W-:Y:S01]  /*65b0*/  NOP ;  /* 0x0000000000007918 */ /* 0x000fe20000000000 */
[----:B------:R-:W-:Y:S02]  /*65c0*/  R2UR UR5, R108 ;  /* 0x000000006c0572ca */ /* 0x000fe400000e0000 */
[----:B------:R-:W-:Y:S02]  /*65d0*/  SHF.R.S32.HI R52, RZ, 0x18, R56 ;  /* 0x00000018ff347819 */ /* 0x000fe40000011438 */
[----:B------:R-:W-:Y:S02]  /*65e0*/  SHF.L.U32 R81, R57, 0x10, RZ ;  /* 0x0000001039517819 */ /* 0x000fe400000006ff */
[C---:B------:R-:W-:Y:S02]  /*65f0*/  PRMT R79, R58.reuse, 0x8880, RZ ;  /* 0x000088803a4f7816 */ /* 0x040fe400000000ff */
[----:B------:R-:W-:Y:S02]  /*6600*/  SHF.R.S32.HI R54, RZ, 0x18, R57 ;  /* 0x00000018ff367819 */ /* 0x000fe40000011439 */
[----:B------:R-:W-:Y:S02]  /*6610*/  SHF.L.U32 R78, R58, 0x10, RZ ;  /* 0x000000103a4e7819 */ /* 0x000fe400000006ff */
[C---:B------:R-:W-:Y:S01]  /*6620*/  PRMT R76, R59.reuse, 0x8880, RZ ;  /* 0x000088803b4c7816 */ /* 0x040fe200000000ff */
[----:B------:R-:W-:Y:S01]  /*6630*/  UIADD3 UR5, UPT, UPT, UR5, 0xa0, URZ ;  /* 0x000000a005057890 */ /* 0x000fe2000fffe0ff */
[----:B------:R-:W-:Y:S02]  /*6640*/  SHF.R.S32.HI R55, RZ, 0x18, R58 ;  /* 0x00000018ff377819 */ /* 0x000fe4000001143a */
[----:B------:R-:W-:Y:S01]  /*6650*/  SHF.L.U32 R75, R59, 0x10, RZ ;  /* 0x000000103b4b7819 */ /* 0x000fe200000006ff */
[----:B------:R-:W-:Y:S01]  /*6660*/  UPRMT UR5, UR37, 0x654, UR5 ;  /* 0x0000065425057896 */ /* 0x000fe20008000005 */
[C---:B------:R-:W-:Y:S02]  /*6670*/  PRMT R73, R60.reuse, 0x8880, RZ ;  /* 0x000088803c497816 */ /* 0x040fe400000000ff */
[----:B------:R-:W-:Y:S01]  /*6680*/  SHF.R.S32.HI R56, RZ, 0x18, R59 ;  /* 0x00000018ff387819 */ /* 0x000fe2000001143b */
[C---:B-1----:R-:W-:Y:S01]  /*6690*/  IMAD R4, R47.reuse, R4, RZ ;  /* 0x000000042f047224 */ /* 0x042fe200078e02ff */
[----:B------:R-:W-:Y:S01]  /*66a0*/  SHF.L.U32 R72, R60, 0x10, RZ ;  /* 0x000000103c487819 */ /* 0x000fe200000006ff */
[----:B------:R-:W-:Y:S01]  /*66b0*/  IMAD R5, R47, R5, RZ ;  /* 0x000000052f057224 */ /* 0x000fe200078e02ff */
[----:B------:R-:W-:Y:S01]  /*66c0*/  PRMT R70, R61, 0x8880, RZ ;  /* 0x000088803d467816 */ /* 0x000fe200000000ff */
[----:B------:R-:W-:Y:S01]  /*66d0*/  IMAD R6, R47, R6, RZ ;  /* 0x000000062f067224 */ /* 0x000fe200078e02ff */
[----:B------:R-:W-:Y:S01]  /*66e0*/  SYNCS.ARRIVE.TRANS64.RED.A1T0 RZ, [UR5], RZ ;  /* 0x000000ffffff79a7 */ /* 0x000fe20008100405 */
[----:B------:R-:W-:Y:S01]  /*66f0*/  IMAD R4, R49, R50, R4 ;  /* 0x0000003231047224 */ /* 0x000fe200078e0204 */
[----:B------:R-:W-:Y:S01]  /*6700*/  MOV R49, R82 ;  /* 0x0000005200317202 */ /* 0x000fe20000000f00 */
[----:B------:R-:W-:Y:S01]  /*6710*/  IMAD R7, R47, R7, RZ ;  /* 0x000000072f077224 */ /* 0x000fe200078e02ff */
[----:B------:R-:W-:Y:S01]  /*6720*/  SHF.R.S32.HI R57, RZ, 0x18, R60 ;  /* 0x00000018ff397819 */ /* 0x000fe2000001143c */
[-C--:B------:R-:W-:Y:S01]  /*6730*/  IMAD R5, R51, R50.reuse, R5 ;  /* 0x0000003233057224 */ /* 0x080fe200078e0205 */
[----:B------:R-:W-:Y:S01]  /*6740*/  SHF.R.S32.HI R51, RZ, 0x18, R81 ;  /* 0x00000018ff337819 */ /* 0x000fe20000011451 */
[----:B------:R-:W-:Y:S01]  /*6750*/  IMAD R6, R53, R50, R6 ;  /* 0x0000003235067224 */ /* 0x000fe200078e0206 */
[----:B------:R-:W-:Y:S01]  /*6760*/  SHF.R.S32.HI R53, RZ, 0x18, R80 ;  /* 0x00000018ff357819 */ /* 0x000fe20000011450 */
[----:B------:R-:W-:Y:S01]  /*6770*/  IMAD R8, R47, R8, RZ ;  /* 0x000000082f087224 */ /* 0x000fe200078e02ff */
[----:B------:R-:W-:Y:S01]  /*6780*/  SHF.L.U32 R69, R61, 0x10, RZ ;  /* 0x000000103d457819 */ /* 0x000fe200000006ff */
[----:B------:R-:W-:Y:S01]  /*6790*/  IMAD R7, R52, R50, R7 ;  /* 0x0000003234077224 */ /* 0x000fe200078e0207 */
[----:B------:R-:W-:Y:S01]  /*67a0*/  SHF.R.S32.HI R52, RZ, 0x18, R75 ;  /* 0x00000018ff347819 */ /* 0x000fe2000001144b */
[C---:B------:R-:W-:Y:S01]  /*67b0*/  IMAD R9, R47.reuse, R9, RZ ;  /* 0x000000092f097224 */ /* 0x040fe200078e02ff */
[----:B------:R-:W-:Y:S01]  /*67c0*/  PRMT R67, R62, 0x8880, RZ ;  /* 0x000088803e437816 */ /* 0x000fe200000000ff */
[----:B------:R-:W-:Y:S01]  /*67d0*/  IMAD R10, R47, R10, RZ ;  /* 0x0000000a2f0a7224 */ /* 0x000fe200078e02ff */
[----:B------:R-:W-:Y:S01]  /*67e0*/  I2IP.S8.S32.SAT R108, R7, R6, RZ ;  /* 0x00000006076c7239 */ /* 0x000fe200000014ff */
[----:B------:R-:W-:Y:S01]  /*67f0*/  IMAD R8, R49, R50, R8 ;  /* 0x0000003231087224 */ /* 0x000fe200078e0208 */
[----:B------:R-:W-:Y:S01]  /*6800*/  MOV R49, R79 ;  /* 0x0000004f00317202 */ /* 0x000fe20000000f00 */
[----:B------:R-:W-:Y:S01]  /*6810*/  IMAD R11, R47, R11, RZ ;  /* 0x0000000b2f0b7224 */ /* 0x000fe200078e02ff */
[----:B------:R-:W-:Y:S01]  /*6820*/  I2IP.S8.S32.SAT R108, R5, R4, R108 ;  /* 0x00000004056c7239 */ /* 0x000fe2000000146c */
[-C--:B------:R-:W-:Y:S01]  /*6830*/  IMAD R9, R51, R50.reuse, R9 ;  /* 0x0000003233097224 */ /* 0x080fe200078e0209 */
[----:B------:R-:W-:Y:S01]  /*6840*/  SHF.R.S32.HI R51, RZ, 0x18, R78 ;  /* 0x00000018ff337819 */ /* 0x000fe2000001144e */
[----:B------:R-:W-:Y:S01]  /*6850*/  IMAD R10, R53, R50, R10 ;  /* 0x00000032350a7224 */ /* 0x000fe200078e020a */
[----:B------:R-:W-:Y:S01]  /*6860*/  SHF.R.S32.HI R53, RZ, 0x18, R74 ;  /* 0x00000018ff357819 */ /* 0x000fe2000001144a */
[C---:B------:R-:W-:Y:S01]  /*6870*/  IMAD R12, R47.reuse, R12, RZ ;  /* 0x0000000c2f0c7224 */ /* 0x040fe200078e02ff */
[----:B------:R-:W-:Y:S01]  /*6880*/  SHF.L.U32 R77, R58, 0x8, RZ ;  /* 0x000000083a4d7819 */ /* 0x000fe200000006ff */
[-C--:B------:R-:W-:Y:S01]  /*6890*/  IMAD R11, R54, R50.reuse, R11 ;  /* 0x00000032360b7224 */ /* 0x080fe200078e020b */
[----:B------:R-:W-:Y:S01]  /*68a0*/  SHF.R.S32.HI R58, RZ, 0x18, R61 ;  /* 0x00000018ff3a7819 */ /* 0x000fe2000001143d */
[----:B------:R-:W-:Y:S01]  /*68b0*/  IMAD R13, R47, R13, RZ ;  /* 0x0000000d2f0d7224 */ /* 0x000fe200078e02ff */
[----:B------:R-:W-:Y:S01]  /*68c0*/  SHF.L.U32 R66, R62, 0x10, RZ ;  /* 0x000000103e427819 */ /* 0x000fe200000006ff */
[----:B------:R-:W-:Y:S01]  /*68d0*/  IMAD R12, R49, R50, R12 ;  /* 0x00000032310c7224 */ /* 0x000fe200078e020c */
[----:B------:R-:W-:Y:S01]  /*68e0*/  SHF.R.S32.HI R49, RZ, 0x18, R77 ;  /* 0x00000018ff317819 */ /* 0x000fe2000001144d */
[----:B------:R-:W-:Y:S01]  /*68f0*/  IMAD R14, R47, R14, RZ ;  /* 0x0000000e2f0e7224 */ /* 0x000fe200078e02ff */
[----:B------:R-:W-:Y:S01]  /*6900*/  I2IP.S8.S32.SAT R109, R11, R10, RZ ;  /* 0x0000000a0b6d7239 */ /* 0x000fe200000014ff */
[----:B------:R-:W-:Y:S01]  /*6910*/  IMAD R15, R47, R15, RZ ;  /* 0x0000000f2f0f7224 */ /* 0x000fe200078e02ff */
[----:B------:R-:W-:Y:S01]  /*6920*/  PRMT R64, R63, 0x8880, RZ ;  /* 0x000088803f407816 */ /* 0x000fe200000000ff */
[----:B------:R-:W-:Y:S01]  /*6930*/  IMAD R13, R51, R50, R13 ;  /* 0x00000032330d7224 */ /* 0x000fe200078e020d */
[----:B------:R-:W-:Y:S01]  /*6940*/  MOV R51, R76 ;  /* 0x0000004c00337202 */ /* 0x000fe20000000f00 */
[----:B------:R-:W-:Y:S01]  /*6950*/  IMAD R16, R47, R16, RZ ;  /* 0x000000102f107224 */ /* 0x000fe200078e02ff */
[----:B------:R-:W-:Y:S01]  /*6960*/  I2IP.S8.S32.SAT R109, R9, R8, R109 ;  /* 0x00000008096d7239 */ /* 0x000fe2000000146d */
[-C--:B------:R-:W-:Y:S01]  /*6970*/  IMAD R14, R49, R50.reuse, R14 ;  /* 0x00000032310e7224 */ /* 0x080fe200078e020e */
[----:B------:R-:W-:Y:S01]  /*6980*/  SHF.R.S32.HI R59, RZ, 0x18, R62 ;  /* 0x00000018ff3b7819 */ /* 0x000fe2000001143e */
[----:B------:R-:W-:Y:S01]  /*6990*/  IMAD R17, R47, R17, RZ ;  /* 0x000000112f117224 */ /* 0x000fe200078e02ff */
[----:B------:R-:W-:Y:S01]  /*69a0*/  SHF.L.U32 R71, R60, 0x8, RZ ;  /* 0x000000083c477819 */ /* 0x000fe200000006ff */
[----:B------:R-:W-:Y:S01]  /*69b0*/  IMAD R15, R55, R50, R15 ;  /* 0x00000032370f7224 */ /* 0x000fe200078e020f */
[----:B------:R-:W-:Y:S01]  /*69c0*/  SHF.R.S32.HI R60, RZ, 0x18, R63 ;  /* 0x00000018ff3c7819 */ /* 0x000fe2000001143f */
[----:B------:R-:W-:Y:S01]  /*69d0*/  IMAD R18, R47, R18, RZ ;  /* 0x000000122f127224 */ /* 0x000fe200078e02ff */
[----:B------:R-:W-:Y:S01]  /*69e0*/  SHF.L.U32 R65, R62, 0x8, RZ ;  /* 0x000000083e417819 */ /* 0x000fe200000006ff */
[----:B------:R-:W-:Y:S01]  /*69f0*/  IMAD R16, R51, R50, R16 ;  /* 0x0000003233107224 */ /* 0x000fe200078e0210 */
[----:B------:R-:W-:Y:S01]  /*6a00*/  I2IP.S8.S32.SAT R110, R15, R14, RZ ;  /* 0x0000000e0f6e7239 */ /* 0x000fe200000014ff */
[----:B------:R-:W-:Y:S01]  /*6a10*/  IMAD R19, R47, R19, RZ ;  /* 0x000000132f137224 */ /* 0x000fe200078e02ff */
[----:B------:R-:W-:Y:S01]  /*6a20*/  SHF.R.S32.HI R51, RZ, 0x18, R72 ;  /* 0x00000018ff337819 */ /* 0x000fe20000011448 */
[----:B------:R-:W-:Y:S01]  /*6a30*/  IMAD R17, R52, R50, R17 ;  /* 0x0000003234117224 */ /* 0x000fe200078e0211 */
[----:B------:R-:W-:Y:S01]  /*6a40*/  I2IP.S8.S32.SAT R110, R13, R12, R110 ;  /* 0x0000000c0d6e7239 */ /* 0x000fe2000000146e */
[----:B------:R-:W-:Y:S01]  /*6a50*/  IMAD R0, R47, R20, RZ ;  /* 0x000000142f007224 */ /* 0x000fe200078e02ff */
[----:B------:R-:W-:Y:S01]  /*6a60*/  SHF.R.S32.HI R52, RZ, 0x18, R71 ;  /* 0x00000018ff347819 */ /* 0x000fe20000011447 */
[-C--:B------:R-:W-:Y:S01]  /*6a70*/  IMAD R18, R53, R50.reuse, R18 ;  /* 0x0000003235127224 */ /* 0x080fe200078e0212 */
[----:B------:R-:W-:Y:S01]  /*6a80*/  SHF.R.S32.HI R53, RZ, 0x18, R68 ;  /* 0x00000018ff357819 */ /* 0x000fe20000011444 */
[----:B------:R-:W-:Y:S01]  /*6a90*/  IMAD.MOV.U32 R49, RZ, RZ, R73 ;  /* 0x000000ffff317224 */ /* 0x000fe200078e0049 */
[----:B------:R-:W-:Y:S01]  /*6aa0*/  SHF.L.U32 R62, R63, 0x10, RZ ;  /* 0x000000103f3e7819 */ /* 0x000fe200000006ff */
[C---:B------:R-:W-:Y:S02]  /*6ab0*/  IMAD R2, R47.reuse, R21, RZ ;  /* 0x000000152f027224 */ /* 0x040fe400078e02ff */
[----:B------:R-:W-:Y:S02]  /*6ac0*/  IMAD R19, R56, R50, R19 ;  /* 0x0000003238137224 */ /* 0x000fe400078e0213 */
[----:B------:R-:W-:Y:S02]  /*6ad0*/  IMAD R3, R47, R22, RZ ;  /* 0x000000162f037224 */ /* 0x000fe400078e02ff */
[----:B------:R-:W-:Y:S01]  /*6ae0*/  IMAD R0, R49, R50, R0 ;  /* 0x0000003231007224 */ /* 0x000fe200078e0200 */
[----:B------:R-:W-:Y:S01]  /*6af0*/  I2IP.S8.S32.SAT R111, R19, R18, RZ ;  /* 0x00000012136f7239 */ /* 0x000fe200000014ff */
[----:B------:R-:W-:Y:S01]  /*6b00*/  IMAD R23, R47, R23, RZ ;  /* 0x000000172f177224 */ /* 0x000fe200078e02ff */
[----:B------:R-:W-:Y:S01]  /*6b10*/  MOV R49, R70 ;  /* 0x0000004600317202 */ /* 0x000fe20000000f00 */
[----:B------:R-:W-:Y:S01]  /*6b20*/  IMAD R2, R51, R50, R2 ;  /* 0x0000003233027224 */ /* 0x000fe200078e0202 */
[----:B------:R-:W-:Y:S01]  /*6b30*/  I2IP.S8.S32.SAT R111, R17, R16, R111 ;  /* 0x00000010116f7239 */ /* 0x000fe2000000146f */
[C---:B------:R-:W-:Y:S01]  /*6b40*/  IMAD R20, R47.reuse, R24, RZ ;  /* 0x000000182f147224 */ /* 0x040fe200078e02ff */
[----:B------:R-:W-:Y:S01]  /*6b50*/  SHF.R.S32.HI R51, RZ, 0x18, R69 ;  /* 0x00000018ff337819 */ /* 0x000fe20000011445 */
[-C--:B------:R-:W-:Y:S01]  /*6b60*/  IMAD R3, R52, R50.reuse, R3 ;  /* 0x0000003234037224 */ /* 0x080fe200078e0203 */
[----:B------:R-:W-:Y:S01]  /*6b70*/  SHF.R.S32.HI R52, RZ, 0x18, R62 ;  /* 0x00000018ff347819 */ /* 0x000fe2000001143e */
[----:B------:R-:W-:Y:S01]  /*6b80*/  IMAD R21, R47, R25, RZ ;  /* 0x000000192f157224 */ /* 0x000fe200078e02ff */
[----:B------:R1:W-:Y:S01]  /*6b90*/  STS.128 [R95+UR49+0x3200], R108 ;  /* 0x0032006c5f007988 */ /* 0x0003e20008000c31 */
[----:B------:R-:W-:Y:S02]  /*6ba0*/  IMAD R23, R57, R50, R23 ;  /* 0x0000003239177224 */ /* 0x000fe400078e0217 */
[----:B------:R-:W-:Y:S02]  /*6bb0*/  IMAD R22, R47, R26, RZ ;  /* 0x0000001a2f167224 */ /* 0x000fe400078e02ff */
[-C--:B------:R-:W-:Y:S01]  /*6bc0*/  IMAD R20, R49, R50.reuse, R20 ;  /* 0x0000003231147224 */ /* 0x080fe200078e0214 */
[----:B------:R-:W-:Y:S01]  /*6bd0*/  I2IP.S8.S32.SAT R113, R23, R3, RZ ;  /* 0x0000000317717239 */ /* 0x000fe200000014ff */
[----:B------:R-:W-:Y:S01]  /*6be0*/  IMAD R27, R47, R27, RZ ;  /* 0x0000001b2f1b7224 */ /* 0x000fe200078e02ff */
[----:B------:R-:W-:Y:S01]  /*6bf0*/  MOV R49, R67 ;  /* 0x0000004300317202 */ /* 0x000fe20000000f00 */
[----:B------:R-:W-:Y:S01]  /*6c00*/  IMAD R21, R51, R50, R21 ;  /* 0x0000003233157224 */ /* 0x000fe200078e0215 */
[----:B------:R-:W-:Y:S01]  /*6c10*/  I2IP.S8.S32.SAT R116, R2, R0, R113 ;  /* 0x0000000002747239 */ /* 0x000fe20000001471 */
[----:B------:R-:W-:Y:S01]  /*6c20*/  IMAD R24, R47, R28, RZ ;  /* 0x0000001c2f187224 */ /* 0x000fe200078e02ff */
[----:B------:R-:W-:Y:S01]  /*6c30*/  SHF.R.S32.HI R51, RZ, 0x18, R66 ;  /* 0x00000018ff337819 */ /* 0x000fe20000011442 */
[-C--:B------:R-:W-:Y:S01]  /*6c40*/  IMAD R22, R53, R50.reuse, R22 ;  /* 0x0000003235167224 */ /* 0x080fe200078e0216 */
[----:B------:R-:W-:Y:S01]  /*6c50*/  IADD3 R113, PT, PT, R44, 0x1, RZ ;  /* 0x000000012c717810 */ /* 0x000fe20007ffe0ff */
[-C--:B------:R-:W-:Y:S02]  /*6c60*/  IMAD R27, R58, R50.reuse, R27 ;  /* 0x000000323a1b7224 */ /* 0x080fe400078e021b */
[----:B------:R-:W-:Y:S02]  /*6c70*/  IMAD R25, R47, R29, RZ ;  /* 0x0000001d2f197224 */ /* 0x000fe400078e02ff */
[----:B------:R-:W-:Y:S01]  /*6c80*/  IMAD R24, R49, R50, R24 ;  /* 0x0000003231187224 */ /* 0x000fe200078e0218 */
[----:B------:R-:W-:Y:S01]  /*6c90*/  SHF.R.S32.HI R49, RZ, 0x18, R65 ;  /* 0x00000018ff317819 */ /* 0x000fe20000011441 */
[----:B------:R-:W-:Y:S01]  /*6ca0*/  IMAD R26, R47, R30, RZ ;  /* 0x0000001e2f1a7224 */ /* 0x000fe200078e02ff */
[----:B------:R-:W-:Y:S01]  /*6cb0*/  I2IP.S8.S32.SAT R117, R27, R22, RZ ;  /* 0x000000161b757239 */ /* 0x000fe200000014ff */
[----:B------:R-:W-:Y:S02]  /*6cc0*/  IMAD.SHL.U32 R61, R63, 0x100, RZ ;  /* 0x000001003f3d7824 */ /* 0x000fe400078e00ff */
[----:B------:R-:W-:Y:S01]  /*6cd0*/  IMAD R31, R47, R31, RZ ;  /* 0x0000001f2f1f7224 */ /* 0x000fe200078e02ff */
[----:B------:R-:W-:Y:S01]  /*6ce0*/  I2IP.S8.S32.SAT R117, R21, R20, R117 ;  /* 0x0000001415757239 */ /* 0x000fe20000001475 */
[----:B------:R-:W-:Y:S01]  /*6cf0*/  IMAD R25, R51, R50, R25 ;  /* 0x0000003233197224 */ /* 0x000fe200078e0219 */
[----:B------:R-:W-:Y:S01]  /*6d00*/  MOV R51, R64 ;  /* 0x0000004000337202 */ /* 0x000fe20000000f00 */
[----:B------:R-:W-:Y:S01]  /*6d10*/  IMAD R28, R47, R32, RZ ;  /* 0x000000202f1c7224 */ /* 0x000fe200078e02ff */
[----:B------:R-:W-:Y:S01]  /*6d20*/  SHF.R.S32.HI R53, RZ, 0x18, R61 ;  /* 0x00000018ff357819 */ /* 0x000fe2000001143d */
[-C--:B------:R-:W-:Y:S02]  /*6d30*/  IMAD R26, R49, R50.reuse, R26 ;  /* 0x00000032311a7224 */ /* 0x080fe400078e021a */
[----:B------:R-:W-:Y:S02]  /*6d40*/  IMAD R29, R47, R33, RZ ;  /* 0x000000212f1d7224 */ /* 0x000fe400078e02ff */
[-C--:B------:R-:W-:Y:S02]  /*6d50*/  IMAD R31, R59, R50.reuse, R31 ;  /* 0x000000323b1f7224 */ /* 0x080fe400078e021f */
[----:B------:R-:W-:Y:S02]  /*6d60*/  IMAD R28, R51, R50, R28 ;  /* 0x00000032331c7224 */ /* 0x000fe400078e021c */
[----:B------:R-:W-:Y:S01]  /*6d70*/  IMAD R30, R47, R34, RZ ;  /* 0x000000222f1e7224 */ /* 0x000fe200078e02ff */
[----:B------:R-:W-:Y:S01]  /*6d80*/  I2IP.S8.S32.SAT R114, R31, R26, RZ ;  /* 0x0000001a1f727239 */ /* 0x000fe200000014ff */
[----:B------:R-:W-:Y:S02]  /*6d90*/  IMAD R29, R52, R50, R29 ;  /* 0x00000032341d7224 */ /* 0x000fe400078e021d */
[----:B------:R-:W-:Y:S01]  /*6da0*/  IMAD R35, R47, R35, RZ ;  /* 0x000000232f237224 */ /* 0x000fe200078e02ff */
[----:B------:R-:W-:Y:S01]  /*6db0*/  I2IP.S8.S32.SAT R118, R25, R24, R114 ;  /* 0x0000001819767239 */ /* 0x000fe20000001472 */
[-C--:B------:R-:W-:Y:S02]  /*6dc0*/  IMAD R30, R53, R50.reuse, R30 ;  /* 0x00000032351e7224 */ /* 0x080fe400078e021e */
[----:B------:R-:W-:Y:S05]  /*6dd0*/  IMAD R35, R60, R50, R35 ;  /* 0x000000323c237224 */ /* 0x000fea00078e0223 */
[----:B------:R-:W-:Y:S04]  /*6de0*/  I2IP.S8.S32.SAT R115, R35, R30, RZ ;  /* 0x0000001e23737239 */ /* 0x000fe800000014ff */
[----:B------:R-:W-:Y:S05]  /*6df0*/  I2IP.S8.S32.SAT R119, R29, R28, R115 ;  /* 0x0000001c1d777239 */ /* 0x000fea0000001473 */
        /* <DEDUP_REMOVED lines=9> */
[----:B------:R-:W-:Y:S02]  /*6e90*/  UIADD3 UR8, UP0, UPT, UR52, 0x680, URZ ;  /* 0x0000068034087890 */ /* 0x000fe4000ff1e0ff */
[----:B------:R-:W-:Y:S02]  /*6ea0*/  UIADD3 UR5, UPT, UPT, UR41, 0x40, URZ ;  /* 0x0000004029057890 */ /* 0x000fe4000fffe0ff */
[----:B------:R-:W-:Y:S02]  /*6eb0*/  UIADD3 UR4, UPT, UPT, UR49, 0x3200, URZ ;  /* 0x0000320031047890 */ /* 0x000fe4000fffe0ff */
[----:B------:R-:W-:Y:S01]  /*6ec0*/  UIADD3.X UR9, UPT, UPT, URZ, UR53, URZ, UP0, !UPT ;  /* 0x00000035ff097290 */ /* 0x000fe200087fe4ff */
[----:B------:R-:W-:Y:S01]  /*6ed0*/  UMOV UR6, UR42 ;  /* 0x0000002a00067c82 */ /* 0x000fe20008000000 */
[----:B------:R-:W-:Y:S07]  /*6ee0*/  UMOV UR7, UR36 ;  /* 0x0000002400077c82 */ /* 0x000fee0008000000 */
[----:B------:R2:W-:Y:S01]  /*6ef0*/  UTMASTG.3D [UR4], [UR8] ;  /* 0x00000004080073b5 */ /* 0x0005e20008010000 */
[----:B------:R0:W-:Y:S01]  /*6f00*/  UTMACMDFLUSH ;  /* 0x00000000000079b7 */ /* 0x0001e20000000000 */
[----:B--2---:R-:W-:Y:S04]  /*6f10*/  DEPBAR.LE SB0, 0x1 ;  /* 0x000080400000791a */ /* 0x004fe80000000000 */
.L_x_102:
[----:B------:R-:W-:Y:S05]  /*6f20*/  BSYNC.RECONVERGENT B0 ;  /* 0x0000000000007941 */ /* 0x000fea0003800200 */
.L_x_101:
[----:B------:R-:W-:Y:S01]  /*6f30*/  BAR.SYNC.DEFER_BLOCKING 0x1, 0x80 ;  /* 0x0042000000007b1d */ /* 0x000fe20000010000 */
[----:B------:R-:W-:Y:S01]  /*6f40*/  ISETP.NE.AND P2, PT, R106, RZ, PT ;  /* 0x000000ff6a00720c */ /* 0x000fe20003f45270 */
[----:B------:R-:W-:Y:S01]  /*6f50*/  IMAD.IADD R20, R43, 0x1, R83 ;  /* 0x000000012b147824 */ /* 0x000fe200078e0253 */
[----:B------:R-:W-:Y:S01]  /*6f60*/  ISETP.NE.AND P0, PT, R107, 0x2, PT ;  /* 0x000000026b00780c */ /* 0x000fe20003f05270 */
[----:B------:R-:W-:Y:S01]  /*6f70*/  IMAD.IADD R21, R45, 0x1, R90 ;  /* 0x000000012d157824 */ /* 0x000fe200078e025a */
[----:B------:R-:W-:Y:S02]  /*6f80*/  ISETP.NE.AND P1, PT, R113, 0x4, PT ;  /* 0x000000047100780c */ /* 0x000fe40003f25270 */
[----:B------:R-:W-:Y:S02]  /*6f90*/  SEL R0, RZ, 0x1, P0 ;  /* 0x00000001ff007807 */ /* 0x000fe40000000000 */
[----:B------:R-:W-:Y:S02]  /*6fa0*/  SEL R3, RZ, 0x1, P1 ;  /* 0x00000001ff037807 */ /* 0x000fe40000800000 */
[----:B------:R-:W-:Y:S02]  /*6fb0*/  LOP3.LUT R101, R101, R0, RZ, 0x3c, !PT ;  /* 0x0000000065657212 */ /* 0x000fe400078e3cff */
[----:B------:R-:W-:Y:S02]  /*6fc0*/  LOP3.LUT R102, R102, R3, RZ, 0x3c, !PT ;  /* 0x0000000366667212 */ /* 0x000fe400078e3cff */
[----:B------:R-:W-:Y:S02]  /*6fd0*/  @P2 R2UR UR36, R98 ;  /* 0x00000000622422ca */ /* 0x000fe400000e0000 */
[----:B------:R-:W-:Y:S02]  /*6fe0*/  SEL R107, R107, RZ, P0 ;  /* 0x000000ff6b6b7207 */ /* 0x000fe40000000000 */
[----:B------:R-:W-:Y:S01]  /*6ff0*/  SEL R44, R113, RZ, P1 ;  /* 0x000000ff712c7207 */ /* 0x000fe20000800000 */
[----:B------:R-:W-:Y:S10]  /*7000*/  @P2 BRA `(.L_x_103) ;  /* 0xffffffd400d82947 */ /* 0x000ff4000383ffff */
[----:B------:R-:W-:Y:S05]  /*7010*/  EXIT ;  /* 0x000000000000794d */ /* 0x000fea0003800000 */
.L_x_19:
[----:B--2---:R2:W1:Y:S02]  /*7020*/  SYNCS.PHASECHK.TRANS64.TRYWAIT P0, [R3+URZ+0xd0], R2 ;  /* 0x0000d002030075a7 */ /* 0x00446400080011ff */
[----:B-1----:R-:W-:Y:S05]  /*7030*/  @!P0 NANOSLEEP.SYNCS 0x989680 ;  /* 0x009896800000895d */ /* 0x002fea0003900000 */
[----:B------:R-:W1:Y:S02]  /*7040*/  @!P0 SYNCS.PHASECHK.TRANS64 P0, [R3+URZ+0xd0], R2 ;  /* 0x0000d002030085a7 */ /* 0x000e6400080010ff */
[----:B-1----:R-:W-:Y:S05]  /*7050*/  @!P0 BRA `(.L_x_19) ;  /* 0xfffffffc00f08947 */ /* 0x002fea000383ffff */
[----:B------:R-:W-:Y:S05]  /*7060*/  BRA `(.L_x_104) ;  /* 0xffffffa400447947 */ /* 0x000fea000383ffff */
.L_x_22:
[----:B-1----:R-:W-:-:S07]  /*7070*/  MOV R2, UR33 ;  /* 0x0000002100027c02 */ /* 0x002fce0008000f00 */
.L_x_105:
[----:B-1----:R1:W2:Y:S02]  /*7080*/  SYNCS.PHASECHK.TRANS64.TRYWAIT P0, [R2+URZ+0x18], R5 ;  /* 0x00001805020075a7 */ /* 0x0022a400080011ff */
[----:B--2---:R-:W-:Y:S05]  /*7090*/  @!P0 NANOSLEEP.SYNCS 0x989680 ;  /* 0x009896800000895d */ /* 0x004fea0003900000 */
[----:B------:R-:W2:Y:S02]  /*70a0*/  @!P0 SYNCS.PHASECHK.TRANS64 P0, [R2+URZ+0x18], R5 ;  /* 0x00001805020085a7 */ /* 0x000ea400080010ff */
[----:B--2---:R-:W-:Y:S05]  /*70b0*/  @!P0 BRA `(.L_x_105) ;  /* 0xfffffffc00f08947 */ /* 0x004fea000383ffff */
[----:B------:R-:W-:Y:S05]  /*70c0*/  BRA `(.L_x_21) ;  /* 0xffffffa400947947 */ /* 0x000fea000383ffff */
.L_x_28:
[----:B-1----:R-:W-:-:S07]  /*70d0*/  MOV R2, UR17 ;  /* 0x0000001100027c02 */ /* 0x002fce0008000f00 */
.L_x_106:
[----:B-1----:R1:W2:Y:S02]  /*70e0*/  SYNCS.PHASECHK.TRANS64.TRYWAIT P0, [R2+URZ+0x18], R5 ;  /* 0x00001805020075a7 */ /* 0x0022a400080011ff */
[----:B--2---:R-:W-:Y:S05]  /*70f0*/  @!P0 NANOSLEEP.SYNCS 0x989680 ;  /* 0x009896800000895d */ /* 0x004fea0003900000 */
[----:B------:R-:W2:Y:S02]  /*7100*/  @!P0 SYNCS.PHASECHK.TRANS64 P0, [R2+URZ+0x18], R5 ;  /* 0x00001805020085a7 */ /* 0x000ea400080010ff */
[----:B--2---:R-:W-:Y:S05]  /*7110*/  @!P0 BRA `(.L_x_106) ;  /* 0xfffffffc00f08947 */ /* 0x004fea000383ffff */
[----:B------:R-:W-:Y:S05]  /*7120*/  BRA `(.L_x_27) ;  /* 0xffffffa8003c7947 */ /* 0x000fea000383ffff */
.L_x_32:
[----:B-1----:R1:W2:Y:S02]  /*7130*/  SYNCS.PHASECHK.TRANS64.TRYWAIT P0, [R2+URZ+0x60], R3 ;  /* 0x00006003020075a7 */ /* 0x0022a400080011ff */
[----:B--2---:R-:W-:Y:S05]  /*7140*/  @!P0 NANOSLEEP.SYNCS 0x989680 ;  /* 0x009896800000895d */ /* 0x004fea0003900000 */
[----:B------:R-:W2:Y:S02]  /*7150*/  @!P0 SYNCS.PHASECHK.TRANS64 P0, [R2+URZ+0x60], R3 ;  /* 0x00006003020085a7 */ /* 0x000ea400080010ff */
[----:B--2---:R-:W-:Y:S05]  /*7160*/  @!P0 BRA `(.L_x_32) ;  /* 0xfffffffc00f08947 */ /* 0x004fea000383ffff */
[----:B------:R-:W-:Y:S05]  /*7170*/  BRA `(.L_x_107) ;  /* 0xffffffa800cc7947 */ /* 0x000fea000383ffff */
.L_x_36:
[----:B----4-:R-:W-:-:S07]  /*7180*/  MOV R0, UR5 ;  /* 0x0000000500007c02 */ /* 0x010fce0008000f00 */
.L_x_108:
[----:B-1----:R1:W2:Y:S02]  /*7190*/  SYNCS.PHASECHK.TRANS64.TRYWAIT P0, [R0+URZ], R3 ;  /* 0x00000003000075a7 */ /* 0x0022a400080011ff */
[----:B--2---:R-:W-:Y:S05]  /*71a0*/  @!P0 NANOSLEEP.SYNCS 0x989680 ;  /* 0x009896800000895d */ /* 0x004fea0003900000 */
[----:B------:R-:W2:Y:S02]  /*71b0*/  @!P0 SYNCS.PHASECHK.TRANS64 P0, [R0+URZ], R3 ;  /* 0x00000003000085a7 */ /* 0x000ea400080010ff */
[----:B--2---:R-:W-:Y:S05]  /*71c0*/  @!P0 BRA `(.L_x_108) ;  /* 0xfffffffc00f08947 */ /* 0x004fea000383ffff */
[----:B------:R-:W-:Y:S05]  /*71d0*/  BRA `(.L_x_109) ;  /* 0xffffffb0003c7947 */ /* 0x000fea000383ffff */
.L_x_37:
[----:B----4-:R-:W-:-:S07]  /*71e0*/  MOV R0, UR5 ;  /* 0x0000000500007c02 */ /* 0x010fce0008000f00 */
.L_x_110:
[----:B-1----:R1:W2:Y:S02]  /*71f0*/  SYNCS.PHASECHK.TRANS64.TRYWAIT P0, [R0+URZ], R3 ;  /* 0x00000003000075a7 */ /* 0x0022a400080011ff */
[----:B--2---:R-:W-:Y:S05]  /*7200*/  @!P0 NANOSLEEP.SYNCS 0x989680 ;  /* 0x009896800000895d */ /* 0x004fea0003900000 */
[----:B------:R-:W2:Y:S02]  /*7210*/  @!P0 SYNCS.PHASECHK.TRANS64 P0, [R0+URZ], R3 ;  /* 0x00000003000085a7 */ /* 0x000ea400080010ff */
[----:B--2---:R-:W-:Y:S05]  /*7220*/  @!P0 BRA `(.L_x_110) ;  /* 0xfffffffc00f08947 */ /* 0x004fea000383ffff */
[----:B------:R-:W-:Y:S05]  /*7230*/  BRA `(.L_x_111) ;  /* 0xffffffb000487947 */ /* 0x000fea000383ffff */
.L_x_40:
[----:B-1----:R1:W2:Y:S02]  /*7240*/  SYNCS.PHASECHK.TRANS64.TRYWAIT P0, [R0+URZ+0xc0], R5 ;  /* 0x0000c005000075a7 */ /* 0x0022a400080011ff */
[----:B--2---:R-:W-:Y:S05]  /*7250*/  @!P0 NANOSLEEP.SYNCS 0x989680 ;  /* 0x009896800000895d */ /* 0x004fea0003900000 */
[----:B------:R-:W2:Y:S02]  /*7260*/  @!P0 SYNCS.PHASECHK.TRANS64 P0, [R0+URZ+0xc0], R5 ;  /* 0x0000c005000085a7 */ /* 0x000ea400080010ff */
[----:B--2---:R-:W-:Y:S05]  /*7270*/  @!P0 BRA `(.L_x_40) ;  /* 0xfffffffc00f08947 */ /* 0x004fea000383ffff */
[----:B------:R-:W-:Y:S05]  /*7280*/  BRA `(.L_x_112) ;  /* 0xffffffb000a47947 */ /* 0x000fea000383ffff */
.L_x_41:
[----:B------:R-:W-:-:S07]  /*7290*/  MOV R0, UR5 ;  /* 0x0000000500007c02 */ /* 0x000fce0008000f00 */
.L_x_113:
[----:B-1----:R1:W2:Y:S02]  /*72a0*/  SYNCS.PHASECHK.TRANS64.TRYWAIT P0, [R0+URZ+0x70], R5 ;  /* 0x00007005000075a7 */ /* 0x0022a400080011ff */
[----:B--2---:R-:W-:Y:S05]  /*72b0*/  @!P0 NANOSLEEP.SYNCS 0x989680 ;  /* 0x009896800000895d */ /* 0x004fea0003900000 */
[----:B------:R-:W2:Y:S02]  /*72c0*/  @!P0 SYNCS.PHASECHK.TRANS64 P0, [R0+URZ+0x70], R5 ;  /* 0x00007005000085a7 */ /* 0x000ea400080010ff */
[----:B--2---:R-:W-:Y:S05]  /*72d0*/  @!P0 BRA `(.L_x_113) ;  /* 0xfffffffc00f08947 */ /* 0x004fea000383ffff */
[----:B------:R-:W-:Y:S05]  /*72e0*/  BRA `(.L_x_114) ;  /* 0xffffffb000b47947 */ /* 0x000fea000383ffff */
.L_x_42:
[----:B-1----:R1:W2:Y:S02]  /*72f0*/  SYNCS.PHASECHK.TRANS64.TRYWAIT P1, [R0+URZ+0x60], R5 ;  /* 0x00006005000075a7 */ /* 0x0022a400080211ff */
[----:B--2---:R-:W-:Y:S05]  /*7300*/  @!P1 NANOSLEEP.SYNCS 0x989680 ;  /* 0x009896800000995d */ /* 0x004fea0003900000 */
[----:B------:R-:W2:Y:S02]  /*7310*/  @!P1 SYNCS.PHASECHK.TRANS64 P1, [R0+URZ+0x60], R5 ;  /* 0x00006005000095a7 */ /* 0x000ea400080210ff */
[----:B--2---:R-:W-:Y:S05]  /*7320*/  @!P1 BRA `(.L_x_42) ;  /* 0xfffffffc00f09947 */ /* 0x004fea000383ffff */
[----:B------:R-:W-:Y:S05]  /*7330*/  BRA `(.L_x_115) ;  /* 0xffffffb000e47947 */ /* 0x000fea000383ffff */
.L_x_45:
[----:B------:R-:W-:-:S07]  /*7340*/  MOV R0, UR5 ;  /* 0x0000000500007c02 */ /* 0x000fce0008000f00 */
.L_x_116:
[----:B-1----:R1:W2:Y:S02]  /*7350*/  SYNCS.PHASECHK.TRANS64.TRYWAIT P0, [R0+URZ+0x70], R3 ;  /* 0x00007003000075a7 */ /* 0x0022a400080011ff */
[----:B--2---:R-:W-:Y:S05]  /*7360*/  @!P0 NANOSLEEP.SYNCS 0x989680 ;  /* 0x009896800000895d */ /* 0x004fea0003900000 */
[----:B------:R-:W2:Y:S02]  /*7370*/  @!P0 SYNCS.PHASECHK.TRANS64 P0, [R0+URZ+0x70], R3 ;  /* 0x00007003000085a7 */ /* 0x000ea400080010ff */
[----:B--2---:R-:W-:Y:S05]  /*7380*/  @!P0 BRA `(.L_x_116) ;  /* 0xfffffffc00f08947 */ /* 0x004fea000383ffff */
[----:B------:R-:W-:Y:S05]  /*7390*/  BRA `(.L_x_44) ;  /* 0xffffffb400387947 */ /* 0x000fea000383ffff */
.L_x_52:
[----:B-1----:R1:W2:Y:S02]  /*73a0*/  SYNCS.PHASECHK.TRANS64.TRYWAIT P1, [R0+URZ+0x60], R5 ;  /* 0x00006005000075a7 */ /* 0x0022a400080211ff */
[----:B--2---:R-:W-:Y:S05]  /*73b0*/  @!P1 NANOSLEEP.SYNCS 0x989680 ;  /* 0x009896800000995d */ /* 0x004fea0003900000 */
[----:B------:R-:W2:Y:S02]  /*73c0*/  @!P1 SYNCS.PHASECHK.TRANS64 P1, [R0+URZ+0x60], R5 ;  /* 0x00006005000095a7 */ /* 0x000ea400080210ff */
[----:B--2---:R-:W-:Y:S05]  /*73d0*/  @!P1 BRA `(.L_x_52) ;  /* 0xfffffffc00f09947 */ /* 0x004fea000383ffff */
[----:B------:R-:W-:Y:S05]  /*73e0*/  BRA `(.L_x_117) ;  /* 0xffffffb800907947 */ /* 0x000fea000383ffff */
.L_x_53:
[----:B------:R-:W-:-:S07]  /*73f0*/  MOV R3, UR9 ;  /* 0x0000000900037c02 */ /* 0x000fce0008000f00 */
.L_x_118:
[----:B-1----:R1:W2:Y:S02]  /*7400*/  SYNCS.PHASECHK.TRANS64.TRYWAIT P0, [R3+URZ+0xa0], R0 ;  /* 0x0000a000030075a7 */ /* 0x0022a400080011ff */
[----:B--2---:R-:W-:Y:S05]  /*7410*/  @!P0 NANOSLEEP.SYNCS 0x989680 ;  /* 0x009896800000895d */ /* 0x004fea0003900000 */
[----:B------:R-:W2:Y:S02]  /*7420*/  @!P0 SYNCS.PHASECHK.TRANS64 P0, [R3+URZ+0xa0], R0 ;  /* 0x0000a000030085a7 */ /* 0x000ea400080010ff */
[----:B--2---:R-:W-:Y:S05]  /*7430*/  @!P0 BRA `(.L_x_118) ;  /* 0xfffffffc00f08947 */ /* 0x004fea000383ffff */
[----:B------:R-:W-:Y:S05]  /*7440*/  BRA `(.L_x_119) ;  /* 0xffffffb800c47947 */ /* 0x000fea000383ffff */
.L_x_56:
[----:B------:R-:W-:Y:S07]  /*7450*/  MOV R0, UR7 ;  /* 0x0000000700007c02 */ /* 0x000fee0008000f00 */
.L_x_120:
[----:B-1----:R1:W2:Y:S02]  /*7460*/  SYNCS.PHASECHK.TRANS64.TRYWAIT P0, [R0+URZ], R3 ;  /* 0x00000003000075a7 */ /* 0x0022a400080011ff */
[----:B--2---:R-:W-:Y:S05]  /*7470*/  @!P0 NANOSLEEP.SYNCS 0x989680 ;  /* 0x009896800000895d */ /* 0x004fea0003900000 */
[----:B------:R-:W2:Y:S02]  /*7480*/  @!P0 SYNCS.PHASECHK.TRANS64 P0, [R0+URZ], R3 ;  /* 0x00000003000085a7 */ /* 0x000ea400080010ff */
[----:B--2---:R-:W-:Y:S05]  /*7490*/  @!P0 BRA `(.L_x_120) ;  /* 0xfffffffc00f08947 */ /* 0x004fea000383ffff */
[----:B------:R-:W-:Y:S05]  /*74a0*/  BRA `(.L_x_55) ;  /* 0xffffffb800fc7947 */ /* 0x000fea000383ffff */
.L_x_59:
[----:B------:R-:W-:-:S07]  /*74b0*/  MOV R0, UR5 ;  /* 0x0000000500007c02 */ /* 0x000fce0008000f00 */
.L_x_121:
[----:B--2---:R2:W3:Y:S02]  /*74c0*/  SYNCS.PHASECHK.TRANS64.TRYWAIT P0, [R0+URZ], R3 ;  /* 0x00000003000075a7 */ /* 0x0044e400080011ff */
[----:B---3--:R-:W-:Y:S05]  /*74d0*/  @!P0 NANOSLEEP.SYNCS 0x989680 ;  /* 0x009896800000895d */ /* 0x008fea0003900000 */
[----:B------:R-:W3:Y:S02]  /*74e0*/  @!P0 SYNCS.PHASECHK.TRANS64 P0, [R0+URZ], R3 ;  /* 0x00000003000085a7 */ /* 0x000ee400080010ff */
[----:B---3--:R-:W-:Y:S05]  /*74f0*/  @!P0 BRA `(.L_x_121) ;  /* 0xfffffffc00f08947 */ /* 0x008fea000383ffff */
[----:B------:R-:W-:Y:S05]  /*7500*/  BRA `(.L_x_122) ;  /* 0xffffffbc009c7947 */ /* 0x000fea000383ffff */
.L_x_60:
[----:B------:R-:W-:-:S07]  /*7510*/  MOV R0, UR5 ;  /* 0x0000000500007c02 */ /* 0x000fce0008000f00 */
.L_x_123:
[----:B--2---:R2:W3:Y:S02]  /*7520*/  SYNCS.PHASECHK.TRANS64.TRYWAIT P0, [R0+URZ], R3 ;  /* 0x00000003000075a7 */ /* 0x0044e400080011ff */
[----:B---3--:R-:W-:Y:S05]  /*7530*/  @!P0 NANOSLEEP.SYNCS 0x989680 ;  /* 0x009896800000895d */ /* 0x008fea0003900000 */
[----:B------:R-:W3:Y:S02]  /*7540*/  @!P0 SYNCS.PHASECHK.TRANS64 P0, [R0+URZ], R3 ;  /* 0x00000003000085a7 */ /* 0x000ee400080010ff */
[----:B---3--:R-:W-:Y:S05]  /*7550*/  @!P0 BRA `(.L_x_123) ;  /* 0xfffffffc00f08947 */ /* 0x008fea000383ffff */
[----:B------:R-:W-:Y:S05]  /*7560*/  BRA `(.L_x_124) ;  /* 0xffffffbc00a87947 */ /* 0x000fea000383ffff */
.L_x_61:
[----:B------:R-:W-:-:S07]  /*7570*/  MOV R0, UR5 ;  /* 0x0000000500007c02 */ /* 0x000fce0008000f00 */
.L_x_125:
[----:B--2---:R2:W3:Y:S02]  /*7580*/  SYNCS.PHASECHK.TRANS64.TRYWAIT P0, [R0+URZ], R3 ;  /* 0x00000003000075a7 */ /* 0x0044e400080011ff */
[----:B---3--:R-:W-:Y:S05]  /*7590*/  @!P0 NANOSLEEP.SYNCS 0x989680 ;  /* 0x009896800000895d */ /* 0x008fea0003900000 */
[----:B------:R-:W3:Y:S02]  /*75a0*/  @!P0 SYNCS.PHASECHK.TRANS64 P0, [R0+URZ], R3 ;  /* 0x00000003000085a7 */ /* 0x000ee400080010ff */
[----:B---3--:R-:W-:Y:S05]  /*75b0*/  @!P0 BRA `(.L_x_125) ;  /* 0xfffffffc00f08947 */ /* 0x008fea000383ffff */
[----:B------:R-:W-:Y:S05]  /*75c0*/  BRA `(.L_x_126) ;  /* 0xffffffbc00b47947 */ /* 0x000fea000383ffff */
.L_x_62:
[----:B------:R-:W-:-:S07]  /*75d0*/  MOV R0, UR7 ;  /* 0x0000000700007c02 */ /* 0x000fce0008000f00 */
.L_x_127:
[----:B--2---:R2:W3:Y:S02]  /*75e0*/  SYNCS.PHASECHK.TRANS64.TRYWAIT P0, [R0+URZ], R3 ;  /* 0x00000003000075a7 */ /* 0x0044e400080011ff */
[----:B---3--:R-:W-:Y:S05]  /*75f0*/  @!P0 NANOSLEEP.SYNCS 0x989680 ;  /* 0x009896800000895d */ /* 0x008fea0003900000 */
[----:B------:R-:W3:Y:S02]  /*7600*/  @!P0 SYNCS.PHASECHK.TRANS64 P0, [R0+URZ], R3 ;  /* 0x00000003000085a7 */ /* 0x000ee400080010ff */
[----:B---3--:R-:W-:Y:S05]  /*7610*/  @!P0 BRA `(.L_x_127) ;  /* 0xfffffffc00f08947 */ /* 0x008fea000383ffff */
[----:B------:R-:W-:Y:S05]  /*7620*/  BRA `(.L_x_128) ;  /* 0xffffffbc00c07947 */ /* 0x000fea000383ffff */
.L_x_67:
[----:B--2---:R2:W3:Y:S02]  /*7630*/  SYNCS.PHASECHK.TRANS64.TRYWAIT P0, [R0+URZ+0x60], R3 ;  /* 0x00006003000075a7 */ /* 0x0044e400080011ff */
[----:B---3--:R-:W-:Y:S05]  /*7640*/  @!P0 NANOSLEEP.SYNCS 0x989680 ;  /* 0x009896800000895d */ /* 0x008fea0003900000 */
[----:B------:R-:W3:Y:S02]  /*7650*/  @!P0 SYNCS.PHASECHK.TRANS64 P0, [R0+URZ+0x60], R3 ;  /* 0x00006003000085a7 */ /* 0x000ee400080010ff */
[----:B---3--:R-:W-:Y:S05]  /*7660*/  @!P0 BRA `(.L_x_67) ;  /* 0xfffffffc00f08947 */ /* 0x008fea000383ffff */
[----:B------:R-:W-:Y:S05]  /*7670*/  BRA `(.L_x_129) ;  /* 0xffffffc000c47947 */ /* 0x000fea000383ffff */
.L_x_70:
[----:B------:R-:W-:Y:S07]  /*7680*/  MOV R0, UR7 ;  /* 0x0000000700007c02 */ /* 0x000fee0008000f00 */
.L_x_130:
[----:B--2---:R2:W3:Y:S02]  /*7690*/  SYNCS.PHASECHK.TRANS64.TRYWAIT P0, [R0+URZ+0x58], R3 ;  /* 0x00005803000075a7 */ /* 0x0044e400080011ff */
[----:B---3--:R-:W-:Y:S05]  /*76a0*/  @!P0 NANOSLEEP.SYNCS 0x989680 ;  /* 0x009896800000895d */ /* 0x008fea0003900000 */
[----:B------:R-:W3:Y:S02]  /*76b0*/  @!P0 SYNCS.PHASECHK.TRANS64 P0, [R0+URZ+0x58], R3 ;  /* 0x00005803000085a7 */ /* 0x000ee400080010ff */
[----:B---3--:R-:W-:Y:S05]  /*76c0*/  @!P0 BRA `(.L_x_130) ;  /* 0xfffffffc00f08947 */ /* 0x008fea000383ffff */
[----:B------:R-:W-:Y:S05]  /*76d0*/  BRA `(.L_x_69) ;  /* 0xffffffc400a47947 */ /* 0x000fea000383ffff */
.L_x_73:
[----:B--2---:R-:W-:Y:S07]  /*76e0*/  MOV R3, UR7 ;  /* 0x0000000700037c02 */ /* 0x004fee0008000f00 */
.L_x_131:
[----:B-1----:R1:W2:Y:S02]  /*76f0*/  SYNCS.PHASECHK.TRANS64.TRYWAIT P0, [R3+URZ+0x40], R12 ;  /* 0x0000400c030075a7 */ /* 0x0022a400080011ff */
[----:B--2---:R-:W-:Y:S05]  /*7700*/  @!P0 NANOSLEEP.SYNCS 0x989680 ;  /* 0x009896800000895d */ /* 0x004fea0003900000 */
[----:B------:R-:W2:Y:S02]  /*7710*/  @!P0 SYNCS.PHASECHK.TRANS64 P0, [R3+URZ+0x40], R12 ;  /* 0x0000400c030085a7 */ /* 0x000ea400080010ff */
[----:B--2---:R-:W-:Y:S05]  /*7720*/  @!P0 BRA `(.L_x_131) ;  /* 0xfffffffc00f08947 */ /* 0x004fea000383ffff */
[----:B------:R-:W-:Y:S05]  /*7730*/  BRA `(.L_x_132) ;  /* 0xffffffc8001c7947 */ /* 0x000fea000383ffff */
.L_x_74:
[----:B------:R-:W-:Y:S07]  /*7740*/  MOV R3, UR7 ;  /* 0x0000000700037c02 */ /* 0x000fee0008000f00 */
.L_x_133:
[----:B-1----:R1:W2:Y:S02]  /*7750*/  SYNCS.PHASECHK.TRANS64.TRYWAIT P0, [R3+URZ+0x48], R12 ;  /* 0x0000480c030075a7 */ /* 0x0022a400080011ff */
[----:B--2---:R-:W-:Y:S05]  /*7760*/  @!P0 NANOSLEEP.SYNCS 0x989680 ;  /* 0x009896800000895d */ /* 0x004fea0003900000 */
[----:B------:R-:W2:Y:S02]  /*7770*/  @!P0 SYNCS.PHASECHK.TRANS64 P0, [R3+URZ+0x48], R12 ;  /* 0x0000480c030085a7 */ /* 0x000ea400080010ff */
[----:B--2---:R-:W-:Y:S05]  /*7780*/  @!P0 BRA `(.L_x_133) ;  /* 0xfffffffc00f08947 */ /* 0x004fea000383ffff */
[----:B------:R-:W-:Y:S05]  /*7790*/  BRA `(.L_x_134) ;  /* 0xffffffc8009c7947 */ /* 0x000fea000383ffff */
.L_x_76:
[----:B------:R-:W-:-:S07]  /*77a0*/  MOV R0, UR7 ;  /* 0x0000000700007c02 */ /* 0x000fce0008000f00 */
.L_x_135:
[----:B-1----:R1:W3:Y:S02]  /*77b0*/  SYNCS.PHASECHK.TRANS64.TRYWAIT P0, [R0+URZ+0x40], R3 ;  /* 0x00004003000075a7 */ /* 0x0022e400080011ff */
[----:B---3--:R-:W-:Y:S05]  /*77c0*/  @!P0 NANOSLEEP.SYNCS 0x989680 ;  /* 0x009896800000895d */ /* 0x008fea0003900000 */
[----:B------:R-:W3:Y:S02]  /*77d0*/  @!P0 SYNCS.PHASECHK.TRANS64 P0, [R0+URZ+0x40], R3 ;  /* 0x00004003000085a7 */ /* 0x000ee400080010ff */
[----:B---3--:R-:W-:Y:S05]  /*77e0*/  @!P0 BRA `(.L_x_135) ;  /* 0xfffffffc00f08947 */ /* 0x008fea000383ffff */
[----:B------:R-:W-:Y:S05]  /*77f0*/  BRA `(.L_x_136) ;  /* 0xffffffcc000c7947 */ /* 0x000fea000383ffff */
.L_x_78:
[----:B--2---:R2:W4:Y:S02]  /*7800*/  SYNCS.PHASECHK.TRANS64.TRYWAIT P0, [R0+URZ+0x60], R3 ;  /* 0x00006003000075a7 */ /* 0x00452400080011ff */
[----:B----4-:R-:W-:Y:S05]  /*7810*/  @!P0 NANOSLEEP.SYNCS 0x989680 ;  /* 0x009896800000895d */ /* 0x010fea0003900000 */
[----:B------:R-:W4:Y:S02]  /*7820*/  @!P0 SYNCS.PHASECHK.TRANS64 P0, [R0+URZ+0x60], R3 ;  /* 0x00006003000085a7 */ /* 0x000f2400080010ff */
[----:B----4-:R-:W-:Y:S05]  /*7830*/  @!P0 BRA `(.L_x_78) ;  /* 0xfffffffc00f08947 */ /* 0x010fea000383ffff */
[----:B------:R-:W-:Y:S05]  /*7840*/  BRA `(.L_x_137) ;  /* 0xffffffcc00dc7947 */ /* 0x000fea000383ffff */
.L_x_89:
[----:B-1----:R1:W3:Y:S02]  /*7850*/  SYNCS.PHASECHK.TRANS64.TRYWAIT P1, [R0+URZ+0x30], R3 ;  /* 0x00003003000075a7 */ /* 0x0022e400080211ff */
[----:B---3--:R-:W-:Y:S05]  /*7860*/  @!P1 NANOSLEEP.SYNCS 0x989680 ;  /* 0x009896800000995d */ /* 0x008fea0003900000 */
[----:B------:R-:W3:Y:S02]  /*7870*/  @!P1 SYNCS.PHASECHK.TRANS64 P1, [R0+URZ+0x30], R3 ;  /* 0x00003003000095a7 */ /* 0x000ee400080210ff */
[----:B---3--:R-:W-:Y:S05]  /*7880*/  @!P1 BRA `(.L_x_89) ;  /* 0xfffffffc00f09947 */ /* 0x008fea000383ffff */
[----:B------:R-:W-:Y:S05]  /*7890*/  BRA `(.L_x_88) ;  /* 0xffffffd800f47947 */ /* 0x000fea000383ffff */
.L_x_91:
[----:B---3--:R3:W4:Y:S02]  /*78a0*/  SYNCS.PHASECHK.TRANS64.TRYWAIT P0, [R108+URZ+0x80], R7 ;  /* 0x000080076c0075a7 */ /* 0x00872400080011ff */
[----:B----4-:R-:W-:Y:S05]  /*78b0*/  @!P0 NANOSLEEP.SYNCS 0x989680 ;  /* 0x009896800000895d */ /* 0x010fea0003900000 */
[----:B------:R-:W4:Y:S02]  /*78c0*/  @!P0 SYNCS.PHASECHK.TRANS64 P0, [R108+URZ+0x80], R7 ;  /* 0x000080076c0085a7 */ /* 0x000f2400080010ff */
[----:B----4-:R-:W-:Y:S05]  /*78d0*/  @!P0 BRA `(.L_x_91) ;  /* 0xfffffffc00f08947 */ /* 0x010fea000383ffff */
[----:B------:R-:W-:Y:S05]  /*78e0*/  BRA `(.L_x_90) ;  /* 0xffffffdc00487947 */ /* 0x000fea000383ffff */
.L_x_99:
[----:B--2---:R2:W3:Y:S02]  /*78f0*/  SYNCS.PHASECHK.TRANS64.TRYWAIT P0, [R75+URZ+0x30], R0 ;  /* 0x000030004b0075a7 */ /* 0x0044e400080011ff */
[----:B---3--:R-:W-:Y:S05]  /*7900*/  @!P0 NANOSLEEP.SYNCS 0x989680 ;  /* 0x009896800000895d */ /* 0x008fea0003900000 */
[----:B------:R-:W3:Y:S02]  /*7910*/  @!P0 SYNCS.PHASECHK.TRANS64 P0, [R75+URZ+0x30], R0 ;  /* 0x000030004b0085a7 */ /* 0x000ee400080010ff */
[----:B---3--:R-:W-:Y:S05]  /*7920*/  @!P0 BRA `(.L_x_99) ;  /* 0xfffffffc00f08947 */ /* 0x008fea000383ffff */
[----:B------:R-:W-:Y:S05]  /*7930*/  BRA `(.L_x_98) ;  /* 0xffffffe8003c7947 */ /* 0x000fea000383ffff */
        .weak           $__internal_0_$__cuda_sm10x_tcgen05_guardrail_trap_col_being_dealloced_not_returned_by_alloc
        .type           $__internal_0_$__cuda_sm10x_tcgen05_guardrail_trap_col_being_dealloced_not_returned_by_alloc,@function
        .size           $__internal_0_$__cuda_sm10x_tcgen05_guardrail_trap_col_being_dealloced_not_returned_by_alloc,($__internal_1_$__cuda_sm10x_tcgen05_guardrail_trap_phase_invalid_during_alloc - $__internal_0_$__cuda_sm10x_tcgen05_guardrail_trap_col_being_dealloced_not_returned_by_alloc)
$__internal_0_$__cuda_sm10x_tcgen05_guardrail_trap_col_being_dealloced_not_returned_by_alloc:
[----:B------:R-:W-:Y:S05]  /*7940*/  BPT.TRAP 0x1 ;  /* 0x000000040000795c */ /* 0x000fea0000300000 */
[----:B------:R-:W-:-:S04]  /*7950*/  HFMA2 R3, -RZ, RZ, 0, 0 ;  /* 0x00000000ff037431 */ /* 0x000fc800000001ff */
[----:B------:R-:W-:Y:S05]  /*7960*/  RET.REL.NODEC R2 `(_ZN7cutlass13device_kernelINS_4gemm6kernel13GemmUniversalIN4cute5tupleIJiiiiEEENS1_10collective13CollectiveMmaINS1_35MainloopSm100TmaUmmaWarpSpecializedILi3ELi2ELi4ENS5_IJNS4_1CILi1EEESB_SB_EEEEENS5_IJNSA_ILi64EEENSA_ILi128EEENSA_ILi32EEEEEEaNS5_IJlSB_lEEEaSI_NS4_8TiledMMAINS4_8MMA_AtomIJNS4_15SM100_MMA_S8_SSIaaiLi64ELi128ELNS4_4UMMA5MajorE0ELSN_0ELNSM_8SaturateE0EEEEEENS4_6LayoutISC_NS5_IJNSA_ILi0EEESS_SS_EEEEENS5_IJNS4_10UnderscoreESV_SV_EEEEENS4_13SM90_TMA_LOADENS4_14ComposedLayoutINS4_7SwizzleILi1ELi4ELi3EEENS4_18smem_ptr_flag_bitsILi8EEENSR_INS5_IJNSA_ILi8EEESG_EEENS5_IJSG_SB_EEEEEEEvNS4_8identityESY_S18_vS19_EENS_8epilogue10collective18CollectiveEpilogueINS1B_23Sm100TmaWarpSpecializedILi2ELi2ELi32ELb0ELb0EEEJSH_NS5_IJNSR_ISE_SB_EES1G_EEEaSI_aSI_NS1B_6fusion15FusionCallbacksIS1F_NS1I_17LinearCombinationIaiaiLNS_15FloatRoundStyleE2EEESH_S1H_JEEENS4_5SM1004TMEM4LOAD26SM100_TMEM_LOAD_16dp32b32xESY_NSZ_INS10_ILi2ELi4ELi3EEES13_NSR_INS5_IJS14_SE_EEENS5_IJSE_SB_EEEEEEENS4_39AutoVectorizingCopyWithAssumedAlignmentILi128EEENS4_14SM90_TMA_STOREES1W_S1Y_S1Y_EEEvvEEEEvNT_6ParamsE) ;  /* 0xffffff8402a47950 */ /* 0x000fea0003c3ffff */
        .weak           $__internal_1_$__cuda_sm10x_tcgen05_guardrail_trap_phase_invalid_during_alloc
        .type           $__internal_1_$__cuda_sm10x_tcgen05_guardrail_trap_phase_invalid_during_alloc,@function
        .size           $__internal_1_$__cuda_sm10x_tcgen05_guardrail_trap_phase_invalid_during_alloc,($__internal_2_$__cuda_sm10x_tcgen05_guardrail_trap_unallocated_columns_being_dealloced - $__internal_1_$__cuda_sm10x_tcgen05_guardrail_trap_phase_invalid_during_alloc)
$__internal_1_$__cuda_sm10x_tcgen05_guardrail_trap_phase_invalid_during_alloc:
[----:B------:R-:W-:Y:S05]  /*7970*/  BPT.TRAP 0x1 ;  /* 0x000000040000795c */ /* 0x000fea0000300000 */
[----:B------:R-:W-:-:S04]  /*7980*/  MOV R3, 0x0 ;  /* 0x0000000000037802 */ /* 0x000fc80000000f00 */
[----:B------:R-:W-:Y:S05]  /*7990*/  RET.REL.NODEC R2 `(_ZN7cutlass13device_kernelINS_4gemm6kernel13GemmUniversalIN4cute5tupleIJiiiiEEENS1_10collective13CollectiveMmaINS1_35MainloopSm100TmaUmmaWarpSpecializedILi3ELi2ELi4ENS5_IJNS4_1CILi1EEESB_SB_EEEEENS5_IJNSA_ILi64EEENSA_ILi128EEENSA_ILi32EEEEEEaNS5_IJlSB_lEEEaSI_NS4_8TiledMMAINS4_8MMA_AtomIJNS4_15SM100_MMA_S8_SSIaaiLi64ELi128ELNS4_4UMMA5MajorE0ELSN_0ELNSM_8SaturateE0EEEEEENS4_6LayoutISC_NS5_IJNSA_ILi0EEESS_SS_EEEEENS5_IJNS4_10UnderscoreESV_SV_EEEEENS4_13SM90_TMA_LOADENS4_14ComposedLayoutINS4_7SwizzleILi1ELi4ELi3EEENS4_18smem_ptr_flag_bitsILi8EEENSR_INS5_IJNSA_ILi8EEESG_EEENS5_IJSG_SB_EEEEEEEvNS4_8identityESY_S18_vS19_EENS_8epilogue10collective18CollectiveEpilogueINS1B_23Sm100TmaWarpSpecializedILi2ELi2ELi32ELb0ELb0EEEJSH_NS5_IJNSR_ISE_SB_EES1G_EEEaSI_aSI_NS1B_6fusion15FusionCallbacksIS1F_NS1I_17LinearCombinationIaiaiLNS_15FloatRoundStyleE2EEESH_S1H_JEEENS4_5SM1004TMEM4LOAD26SM100_TMEM_LOAD_16dp32b32xESY_NSZ_INS10_ILi2ELi4ELi3EEES13_NSR_INS5_IJS14_SE_EEENS5_IJSE_SB_EEEEEEENS4_39AutoVectorizingCopyWithAssumedAlignmentILi128EEENS4_14SM90_TMA_STOREES1W_S1Y_S1Y_EEEvvEEEEvNT_6ParamsE) ;  /* 0xffffff8402987950 */ /* 0x000fea0003c3ffff */
        .weak           $__internal_2_$__cuda_sm10x_tcgen05_guardrail_trap_unallocated_columns_being_dealloced
        .type           $__internal_2_$__cuda_sm10x_tcgen05_guardrail_trap_unallocated_columns_being_dealloced,@function
        .size           $__internal_2_$__cuda_sm10x_tcgen05_guardrail_trap_unallocated_columns_being_dealloced,(.L_x_139 - $__internal_2_$__cuda_sm10x_tcgen05_guardrail_trap_unallocated_columns_being_dealloced)
$__internal_2_$__cuda_sm10x_tcgen05_guardrail_trap_unallocated_columns_being_dealloced:
[----:B------:R-:W-:Y:S05]  /*79a0*/  BPT.TRAP 0x1 ;  /* 0x000000040000795c */ /* 0x000fea0000300000 */
[----:B------:R-:W-:-:S04]  /*79b0*/  HFMA2 R3, -RZ, RZ, 0, 0 ;  /* 0x00000000ff037431 */ /* 0x000fc800000001ff */
[----:B------:R-:W-:Y:S05]  /*79c0*/  RET.REL.NODEC R2 `(_ZN7cutlass13device_kernelINS_4gemm6kernel13GemmUniversalIN4cute5tupleIJiiiiEEENS1_10collective13CollectiveMmaINS1_35MainloopSm100TmaUmmaWarpSpecializedILi3ELi2ELi4ENS5_IJNS4_1CILi1EEESB_SB_EEEEENS5_IJNSA_ILi64EEENSA_ILi128EEENSA_ILi32EEEEEEaNS5_IJlSB_lEEEaSI_NS4_8TiledMMAINS4_8MMA_AtomIJNS4_15SM100_MMA_S8_SSIaaiLi64ELi128ELNS4_4UMMA5MajorE0ELSN_0ELNSM_8SaturateE0EEEEEENS4_6LayoutISC_NS5_IJNSA_ILi0EEESS_SS_EEEEENS5_IJNS4_10UnderscoreESV_SV_EEEEENS4_13SM90_TMA_LOADENS4_14ComposedLayoutINS4_7SwizzleILi1ELi4ELi3EEENS4_18smem_ptr_flag_bitsILi8EEENSR_INS5_IJNSA_ILi8EEESG_EEENS5_IJSG_SB_EEEEEEEvNS4_8identityESY_S18_vS19_EENS_8epilogue10collective18CollectiveEpilogueINS1B_23Sm100TmaWarpSpecializedILi2ELi2ELi32ELb0ELb0EEEJSH_NS5_IJNSR_ISE_SB_EES1G_EEEaSI_aSI_NS1B_6fusion15FusionCallbacksIS1F_NS1I_17LinearCombinationIaiaiLNS_15FloatRoundStyleE2EEESH_S1H_JEEENS4_5SM1004TMEM4LOAD26SM100_TMEM_LOAD_16dp32b32xESY_NSZ_INS10_ILi2ELi4ELi3EEES13_NSR_INS5_IJS14_SE_EEENS5_IJSE_SB_EEEEEEENS4_39AutoVectorizingCopyWithAssumedAlignmentILi128EEENS4_14SM90_TMA_STOREES1W_S1Y_S1Y_EEEvvEEEEvNT_6ParamsE) ;  /* 0xffffff84028c7950 */ /* 0x000fea0003c3ffff */
.L_x_138:
[----:B------:R-:W-:-:S00]  /*79d0*/  BRA `(.L_x_138) ;  /* 0xfffffffc00fc7947 */ /* 0x000fc0000383ffff */
[----:B------:R-:W-:-:S00]  /*79e0*/  NOP ;  /* 0x0000000000007918 */ /* 0x000fc00000000000 */
        /* <DEDUP_REMOVED lines=9> */
.L_x_139:


//--------------------- .nv.global.init           --------------------------
	.section	.nv.global.init,"aw",@progbits
.nv.global.init:
	.type		$str$27,@object
	.size		$str$27,($str$28 - $str$27)
$str$27:
        /*0000*/ 	.byte	0x28, 0x61, 0x64, 0x64, 0x72, 0x65, 0x73, 0x73, 0x20, 0x26, 0x20, 0x6d, 0x61, 0x73, 0x6b, 0x29
        /*0010*/ 	.byte	0x20, 0x3d, 0x3d, 0x20, 0x30, 0x00
	.type		$str$28,@object
	.size		$str$28,($str$26 - $str$28)
$str$28:
        /*0016*/ 	.byte	0x2f, 0x74, 0x6d, 0x70, 0x2f, 0x63, 0x75, 0x74, 0x6c, 0x61, 0x73, 0x73, 0x5f, 0x73, 0x77, 0x65
        /*0026*/ 	.byte	0x65, 0x70, 0x5f, 0x73, 0x72, 0x63, 0x2f, 0x69, 0x6e, 0x63, 0x6c, 0x75, 0x64, 0x65, 0x2f, 0x63
        /*0036*/ 	.byte	0x75, 0x74, 0x65, 0x2f, 0x70, 0x6f, 0x69, 0x6e, 0x74, 0x65, 0x72, 0x5f, 0x66, 0x6c, 0x61, 0x67
        /*0046*/ 	.byte	0x67, 0x65, 0x64, 0x2e, 0x68, 0x70, 0x70, 0x00
	.type		$str$26,@object
	.size		$str$26,($str$25 - $str$26)
$str$26:
        /*004e*/ 	.byte	0x2f, 0x74, 0x6d, 0x70, 0x2f, 0x63, 0x75, 0x74, 0x6c, 0x61, 0x73, 0x73, 0x5f, 0x73, 0x77, 0x65
        /*005e*/ 	.byte	0x65, 0x70, 0x5f, 0x73, 0x72, 0x63, 0x2f, 0x69, 0x6e, 0x63, 0x6c, 0x75, 0x64, 0x65, 0x2f, 0x63
        /*006e*/ 	.byte	0x75, 0x74, 0x65, 0x2f, 0x61, 0x74, 0x6f, 0x6d, 0x2f, 0x63, 0x6f, 0x70, 0x79, 0x5f, 0x74, 0x72
        /*007e*/ 	.byte	0x61, 0x69, 0x74, 0x73, 0x5f, 0x73, 0x6d, 0x31, 0x30, 0x30, 0x2e, 0x68, 0x70, 0x70, 0x00
	.type		$str$25,@object
	.size		$str$25,(__unnamed_1 - $str$25)
$str$25:
        /*008d*/ 	.byte	0x28, 0x28, 0x75, 0x69, 0x6e, 0x74, 0x33, 0x32, 0x5f, 0x74, 0x28, 0x74, 0x68, 0x72, 0x65, 0x61
        /*009d*/ 	.byte	0x64, 0x49, 0x64, 0x78, 0x2e, 0x78, 0x29, 0x20, 0x2f, 0x20, 0x33, 0x32, 0x29, 0x20, 0x25, 0x20
        /*00ad*/ 	.byte	0x34, 0x29, 0x20, 0x3d, 0x3d, 0x20, 0x28, 0x28, 0x28, 0x74, 0x6d, 0x65, 0x6d, 0x5f, 0x61, 0x64
        /*00bd*/ 	.byte	0x64, 0x72, 0x20, 0x3e, 0x3e, 0x20, 0x31, 0x36, 0x29, 0x20, 0x2f, 0x20, 0x33, 0x32, 0x29, 0x20
        /*00cd*/ 	.byte	0x25, 0x20, 0x34, 0x29, 0x00
	.type		__unnamed_1,@object
	.size		__unnamed_1,(__unnamed_2 - __unnamed_1)
__unnamed_1:
        /*00d2*/ 	.byte	0x61, 0x75, 0x74, 0x6f, 0x20, 0x63, 0x75, 0x74, 0x65, 0x3a, 0x3a, 0x61, 0x73, 0x5f, 0x70, 0x6f
        /* <DEDUP_REMOVED lines=24> */
        /*0262*/ 	.byte	0x00
	.type		__unnamed_2,@object
	.size		__unnamed_2,(.L_2 - __unnamed_2)
__unnamed_2:
        /* <DEDUP_REMOVED lines=41> */
.L_2:


//--------------------- .nv.shared._ZN7cutlass13device_kernelINS_4gemm6kernel13GemmUniversalIN4cute5tupleIJiiiiEEENS1_10collective13CollectiveMmaINS1_35MainloopSm100TmaUmmaWarpSpecializedILi3ELi2ELi4ENS5_IJNS4_1CILi1EEESB_SB_EEEEENS5_IJNSA_ILi64EEENSA_ILi128EEENSA_ILi32EEEEEEaNS5_IJlSB_lEEEaSI_NS4_8TiledMMAINS4_8MMA_AtomIJNS4_15SM100_MMA_S8_SSIaaiLi64ELi128ELNS4_4UMMA5MajorE0ELSN_0ELNSM_8SaturateE0EEEEEENS4_6LayoutISC_NS5_IJNSA_ILi0EEESS_SS_EEEEENS5_IJNS4_10UnderscoreESV_SV_EEEEENS4_13SM90_TMA_LOADENS4_14ComposedLayoutINS4_7SwizzleILi1ELi4ELi3EEENS4_18smem_ptr_flag_bitsILi8EEENSR_INS5_IJNSA_ILi8EEESG_EEENS5_IJSG_SB_EEEEEEEvNS4_8identityESY_S18_vS19_EENS_8epilogue10collective18CollectiveEpilogueINS1B_23Sm100TmaWarpSpecializedILi2ELi2ELi32ELb0ELb0EEEJSH_NS5_IJNSR_ISE_SB_EES1G_EEEaSI_aSI_NS1B_6fusion15FusionCallbacksIS1F_NS1I_17LinearCombinationIaiaiLNS_15FloatRoundStyleE2EEESH_S1H_JEEENS4_5SM1004TMEM4LOAD26SM100_TMEM_LOAD_16dp32b32xESY_NSZ_INS10_ILi2ELi4ELi3EEES13_NSR_INS5_IJS14_SE_EEENS5_IJSE_SB_EEEEEEENS4_39AutoVectorizingCopyWithAssumedAlignmentILi128EEENS4_14SM90_TMA_STOREES1W_S1Y_S1Y_EEEvvEEEEvNT_6ParamsE --------------------------
	.section	.nv.shared._ZN7cutlass13device_kernelINS_4gemm6kernel13GemmUniversalIN4cute5tupleIJiiiiEEENS1_10collective13CollectiveMmaINS1_35MainloopSm100TmaUmmaWarpSpecializedILi3ELi2ELi4ENS5_IJNS4_1CILi1EEESB_SB_EEEEENS5_IJNSA_ILi64EEENSA_ILi128EEENSA_ILi32EEEEEEaNS5_IJlSB_lEEEaSI_NS4_8TiledMMAINS4_8MMA_AtomIJNS4_15SM100_MMA_S8_SSIaaiLi64ELi128ELNS4_4UMMA5MajorE0ELSN_0ELNSM_8SaturateE0EEEEEENS4_6LayoutISC_NS5_IJNSA_ILi0EEESS_SS_EEEEENS5_IJNS4_10UnderscoreESV_SV_EEEEENS4_13SM90_TMA_LOADENS4_14ComposedLayoutINS4_7SwizzleILi1ELi4ELi3EEENS4_18smem_ptr_flag_bitsILi8EEENSR_INS5_IJNSA_ILi8EEESG_EEENS5_IJSG_SB_EEEEEEEvNS4_8identityESY_S18_vS19_EENS_8epilogue10collective18CollectiveEpilogueINS1B_23Sm100TmaWarpSpecializedILi2ELi2ELi32ELb0ELb0EEEJSH_NS5_IJNSR_ISE_SB_EES1G_EEEaSI_aSI_NS1B_6fusion15FusionCallbacksIS1F_NS1I_17LinearCombinationIaiaiLNS_15FloatRoundStyleE2EEESH_S1H_JEEENS4_5SM1004TMEM4LOAD26SM100_TMEM_LOAD_16dp32b32xESY_NSZ_INS10_ILi2ELi4ELi3EEES13_NSR_INS5_IJS14_SE_EEENS5_IJSE_SB_EEEEEEENS4_39AutoVectorizingCopyWithAssumedAlignmentILi128EEENS4_14SM90_TMA_STOREES1W_S1Y_S1Y_EEEvvEEEEvNT_6ParamsE,"aw",@nobits
	.sectionflags	@""
	.align	16
	.zero		1024


//--------------------- .nv.shared.reserved.0     --------------------------
	.section	.nv.shared.reserved.0,"aw",@nobits
	.weak		__nv_reservedSMEM_offset_0_alias
	.size		__nv_reservedSMEM_offset_0_alias, 0, 64
	.other		__nv_reservedSMEM_offset_0_alias,@"STO_CUDA_RESERVED_SHARED STV_DEFAULT"
__nv_reservedSMEM_offset_0_alias:
	.zero		0
.nv.shared.reserved.0:
	.zero		64
	.weak		__nv_reservedSMEM_tcgen05_partition
	.type		__nv_reservedSMEM_tcgen05_partition,@object
	.size		__nv_reservedSMEM_tcgen05_partition,(.L_0 - __nv_reservedSMEM_tcgen05_partition)
__nv_reservedSMEM_tcgen05_partition:
	.zero		32
.L_0:


//--------------------- .nv.global                --------------------------
	.section	.nv.global,"aw",@nobits
.nv.global:
	.type		_ZN39_INTERNAL_176e5d8d_4_k_cu_b28237c1_90814cute1_E,@object
	.size		_ZN39_INTERNAL_176e5d8d_4_k_cu_b28237c1_90814cute1_E,(_ZN39_INTERNAL_176e5d8d_4_k_cu_b28237c1_90814cuda3std3__45__cpo6cbeginE - _ZN39_INTERNAL_176e5d8d_4_k_cu_b28237c1_90814cute1_E)
_ZN39_INTERNAL_176e5d8d_4_k_cu_b28237c1_90814cute1_E:
	.zero		1
	.type		_ZN39_INTERNAL_176e5d8d_4_k_cu_b28237c1_90814cuda3std3__45__cpo6cbeginE,@object
	.size		_ZN39_INTERNAL_176e5d8d_4_k_cu_b28237c1_90814cuda3std3__45__cpo6cbeginE,(_ZN39_INTERNAL_176e5d8d_4_k_cu_b28237c1_90814cuda3std3__48in_placeE - _ZN39_INTERNAL_176e5d8d_4_k_cu_b28237c1_90814cuda3std3__45__cpo6cbeginE)
_ZN39_INTERNAL_176e5d8d_4_k_cu_b28237c1_90814cuda3std3__45__cpo6cbeginE:
	.zero		1
	.type		_ZN39_INTERNAL_176e5d8d_4_k_cu_b28237c1_90814cuda3std3__48in_placeE,@object
	.size		_ZN39_INTERNAL_176e5d8d_4_k_cu_b28237c1_90814cuda3std3__48in_placeE,(_ZN39_INTERNAL_176e5d8d_4_k_cu_b28237c1_90814cuda3std6ranges3__45__cpo9iter_moveE - _ZN39_INTERNAL_176e5d8d_4_k_cu_b28237c1_90814cuda3std3__48in_placeE)
_ZN39_INTERNAL_176e5d8d_4_k_cu_b28237c1_90814cuda3std3__48in_placeE:
	.zero		1
	.type		_ZN39_INTERNAL_176e5d8d_4_k_cu_b28237c1_90814cuda3std6ranges3__45__cpo9iter_moveE,@object
	.size		_ZN39_INTERNAL_176e5d8d_4_k_cu_b28237c1_90814cuda3std6ranges3__45__cpo9iter_moveE,(_ZN39_INTERNAL_176e5d8d_4_k_cu_b28237c1_90814cuda3std3__45__cpo5beginE - _ZN39_INTERNAL_176e5d8d_4_k_cu_b28237c1_90814cuda3std6ranges3__45__cpo9iter_moveE)
_ZN39_INTERNAL_176e5d8d_4_k_cu_b28237c1_90814cuda3std6ranges3__45__cpo9iter_moveE:
	.zero		1
	.type		_ZN39_INTERNAL_176e5d8d_4_k_cu_b28237c1_90814cuda3std3__45__cpo5beginE,@object
	.size		_ZN39_INTERNAL_176e5d8d_4_k_cu_b28237c1_90814cuda3std3__45__cpo5beginE,(_ZN39_INTERNAL_176e5d8d_4_k_cu_b28237c1_90814cuda3std3__441_GLOBAL__N__176e5d8d_4_k_cu_b28237c1_90816ignoreE - _ZN39_INTERNAL_176e5d8d_4_k_cu_b28237c1_90814cuda3std3__45__cpo5beginE)
_ZN39_INTERNAL_176e5d8d_4_k_cu_b28237c1_90814cuda3std3__45__cpo5beginE:
	.zero		1
	.type		_ZN39_INTERNAL_176e5d8d_4_k_cu_b28237c1_90814cuda3std3__441_GLOBAL__N__176e5d8d_4_k_cu_b28237c1_90816ignoreE,@object
	.size		_ZN39_INTERNAL_176e5d8d_4_k_cu_b28237c1_90814cuda3std3__441_GLOBAL__N__176e5d8d_4_k_cu_b28237c1_90816ignoreE,(_ZN39_INTERNAL_176e5d8d_4_k_cu_b28237c1_90814cute7productE - _ZN39_INTERNAL_176e5d8d_4_k_cu_b28237c1_90814cuda3std3__441_GLOBAL__N__176e5d8d_4_k_cu_b28237c1_90816ignoreE)
_ZN39_INTERNAL_176e5d8d_4_k_cu_b28237c1_90814cuda3std3__441_GLOBAL__N__176e5d8d_4_k_cu_b28237c1_90816ignoreE:
	.zero		1
	.type		_ZN39_INTERNAL_176e5d8d_4_k_cu_b28237c1_90814cute7productE,@object
	.size		_ZN39_INTERNAL_176e5d8d_4_k_cu_b28237c1_90814cute7productE,(_ZN39_INTERNAL_176e5d8d_4_k_cu_b28237c1_90814cuda3std3__45__cpo3endE - _ZN39_INTERNAL_176e5d8d_4_k_cu_b28237c1_90814cute7productE)
_ZN39_INTERNAL_176e5d8d_4_k_cu_b28237c1_90814cute7productE:
	.zero		1
	.type		_ZN39_INTERNAL_176e5d8d_4_k_cu_b28237c1_90814cuda3std3__45__cpo3endE,@object
	.size		_ZN39_INTERNAL_176e5d8d_4_k_cu_b28237c1_90814cuda3std3__45__cpo3endE,(_ZN39_INTERNAL_176e5d8d_4_k_cu_b28237c1_90814cuda3std3__419piecewise_constructE - _ZN39_INTERNAL_176e5d8d_4_k_cu_b28237c1_90814cuda3std3__45__cpo3endE)
_ZN39_INTERNAL_176e5d8d_4_k_cu_b28237c1_90814cuda3std3__45__cpo3endE:
	.zero		1
	.type		_ZN39_INTERNAL_176e5d8d_4_k_cu_b28237c1_90814cuda3std3__419piecewise_constructE,@object
	.size		_ZN39_INTERNAL_176e5d8d_4_k_cu_b28237c1_90814cuda3std3__419piecewise_constructE,(_ZN39_INTERNAL_176e5d8d_4_k_cu_b28237c1_90814cuda3std3__45__cpo4cendE - _ZN39_INTERNAL_176e5d8d_4_k_cu_b28237c1_90814cuda3std3__419piecewise_constructE)
_ZN39_INTERNAL_176e5d8d_4_k_cu_b28237c1_90814cuda3std3__419piecewise_constructE:
	.zero		1
	.type		_ZN39_INTERNAL_176e5d8d_4_k_cu_b28237c1_90814cuda3std3__45__cpo4cendE,@object
	.size		_ZN39_INTERNAL_176e5d8d_4_k_cu_b28237c1_90814cuda3std3__45__cpo4cendE,(_ZN39_INTERNAL_176e5d8d_4_k_cu_b28237c1_90814cuda3std6ranges3__45__cpo4swapE - _ZN39_INTERNAL_176e5d8d_4_k_cu_b28237c1_90814cuda3std3__45__cpo4cendE)
_ZN39_INTERNAL_176e5d8d_4_k_cu_b28237c1_90814cuda3std3__45__cpo4cendE:
	.zero		1
	.type		_ZN39_INTERNAL_176e5d8d_4_k_cu_b28237c1_90814cuda3std6ranges3__45__cpo4swapE,@object
	.size		_ZN39_INTERNAL_176e5d8d_4_k_cu_b28237c1_90814cuda3std6ranges3__45__cpo4swapE,(.L_10 - _ZN39_INTERNAL_176e5d8d_4_k_cu_b28237c1_90814cuda3std6ranges3__45__cpo4swapE)
_ZN39_INTERNAL_176e5d8d_4_k_cu_b28237c1_90814cuda3std6ranges3__45__cpo4swapE:
	.zero		1
.L_10:


//--------------------- .nv.constant0._ZN7cutlass13device_kernelINS_4gemm6kernel13GemmUniversalIN4cute5tupleIJiiiiEEENS1_10collective13CollectiveMmaINS1_35MainloopSm100TmaUmmaWarpSpecializedILi3ELi2ELi4ENS5_IJNS4_1CILi1EEESB_SB_EEEEENS5_IJNSA_ILi64EEENSA_ILi128EEENSA_ILi32EEEEEEaNS5_IJlSB_lEEEaSI_NS4_8TiledMMAINS4_8MMA_AtomIJNS4_15SM100_MMA_S8_SSIaaiLi64ELi128ELNS4_4UMMA5MajorE0ELSN_0ELNSM_8SaturateE0EEEEEENS4_6LayoutISC_NS5_IJNSA_ILi0EEESS_SS_EEEEENS5_IJNS4_10UnderscoreESV_SV_EEEEENS4_13SM90_TMA_LOADENS4_14ComposedLayoutINS4_7SwizzleILi1ELi4ELi3EEENS4_18smem_ptr_flag_bitsILi8EEENSR_INS5_IJNSA_ILi8EEESG_EEENS5_IJSG_SB_EEEEEEEvNS4_8identityESY_S18_vS19_EENS_8epilogue10collective18CollectiveEpilogueINS1B_23Sm100TmaWarpSpecializedILi2ELi2ELi32ELb0ELb0EEEJSH_NS5_IJNSR_ISE_SB_EES1G_EEEaSI_aSI_NS1B_6fusion15FusionCallbacksIS1F_NS1I_17LinearCombinationIaiaiLNS_15FloatRoundStyleE2EEESH_S1H_JEEENS4_5SM1004TMEM4LOAD26SM100_TMEM_LOAD_16dp32b32xESY_NSZ_INS10_ILi2ELi4ELi3EEES13_NSR_INS5_IJS14_SE_EEENS5_IJSE_SB_EEEEEEENS4_39AutoVectorizingCopyWithAssumedAlignmentILi128EEENS4_14SM90_TMA_STOREES1W_S1Y_S1Y_EEEvvEEEEvNT_6ParamsE --------------------------
	.section	.nv.constant0._ZN7cutlass13device_kernelINS_4gemm6kernel13GemmUniversalIN4cute5tupleIJiiiiEEENS1_10collective13CollectiveMmaINS1_35MainloopSm100TmaUmmaWarpSpecializedILi3ELi2ELi4ENS5_IJNS4_1CILi1EEESB_SB_EEEEENS5_IJNSA_ILi64EEENSA_ILi128EEENSA_ILi32EEEEEEaNS5_IJlSB_lEEEaSI_NS4_8TiledMMAINS4_8MMA_AtomIJNS4_15SM100_MMA_S8_SSIaaiLi64ELi128ELNS4_4UMMA5MajorE0ELSN_0ELNSM_8SaturateE0EEEEEENS4_6LayoutISC_NS5_IJNSA_ILi0EEESS_SS_EEEEENS5_IJNS4_10UnderscoreESV_SV_EEEEENS4_13SM90_TMA_LOADENS4_14ComposedLayoutINS4_7SwizzleILi1ELi4ELi3EEENS4_18smem_ptr_flag_bitsILi8EEENSR_INS5_IJNSA_ILi8EEESG_EEENS5_IJSG_SB_EEEEEEEvNS4_8identityESY_S18_vS19_EENS_8epilogue10collective18CollectiveEpilogueINS1B_23Sm100TmaWarpSpecializedILi2ELi2ELi32ELb0ELb0EEEJSH_NS5_IJNSR_ISE_SB_EES1G_EEEaSI_aSI_NS1B_6fusion15FusionCallbacksIS1F_NS1I_17LinearCombinationIaiaiLNS_15FloatRoundStyleE2EEESH_S1H_JEEENS4_5SM1004TMEM4LOAD26SM100_TMEM_LOAD_16dp32b32xESY_NSZ_INS10_ILi2ELi4ELi3EEES13_NSR_INS5_IJS14_SE_EEENS5_IJSE_SB_EEEEEEENS4_39AutoVectorizingCopyWithAssumedAlignmentILi128EEENS4_14SM90_TMA_STOREES1W_S1Y_S1Y_EEEvvEEEEvNT_6ParamsE,"a",@progbits
	.sectionflags	@""
	.align	4
.nv.constant0._ZN7cutlass13device_kernelINS_4gemm6kernel13GemmUniversalIN4cute5tupleIJiiiiEEENS1_10collective13CollectiveMmaINS1_35MainloopSm100TmaUmmaWarpSpecializedILi3ELi2ELi4ENS5_IJNS4_1CILi1EEESB_SB_EEEEENS5_IJNSA_ILi64EEENSA_ILi128EEENSA_ILi32EEEEEEaNS5_IJlSB_lEEEaSI_NS4_8TiledMMAINS4_8MMA_AtomIJNS4_15SM100_MMA_S8_SSIaaiLi64ELi128ELNS4_4UMMA5MajorE0ELSN_0ELNSM_8SaturateE0EEEEEENS4_6LayoutISC_NS5_IJNSA_ILi0EEESS_SS_EEEEENS5_IJNS4_10UnderscoreESV_SV_EEEEENS4_13SM90_TMA_LOADENS4_14ComposedLayoutINS4_7SwizzleILi1ELi4ELi3EEENS4_18smem_ptr_flag_bitsILi8EEENSR_INS5_IJNSA_ILi8EEESG_EEENS5_IJSG_SB_EEEEEEEvNS4_8identityESY_S18_vS19_EENS_8epilogue10collective18CollectiveEpilogueINS1B_23Sm100TmaWarpSpecializedILi2ELi2ELi32ELb0ELb0EEEJSH_NS5_IJNSR_ISE_SB_EES1G_EEEaSI_aSI_NS1B_6fusion15FusionCallbacksIS1F_NS1I_17LinearCombinationIaiaiLNS_15FloatRoundStyleE2EEESH_S1H_JEEENS4_5SM1004TMEM4LOAD26SM100_TMEM_LOAD_16dp32b32xESY_NSZ_INS10_ILi2ELi4ELi3EEES13_NSR_INS5_IJS14_SE_EEENS5_IJSE_SB_EEEEEEENS4_39AutoVectorizingCopyWithAssumedAlignmentILi128EEENS4_14SM90_TMA_STOREES1W_S1Y_S1Y_EEEvvEEEEvNT_6ParamsE:
	.zero		2944


//--------------------- SYMBOLS --------------------------

	.type		.nv.reservedSmem.offset0,@object
	.size		.nv.reservedSmem.offset0,0x4
	.type		.nv.reservedSmem.cap,@object
	.size		.nv.reservedSmem.cap,0x4
	.type		__assertfail,@function
